//
// Generated by NVIDIA NVVM Compiler
//
// Compiler Build ID: CL-36424714
// Cuda compilation tools, release 13.0, V13.0.88
// Based on NVVM 20.0.0
//

.version 9.0
.target sm_100
.address_size 64

	// .globl	_Z9max_abs_kIfEvPT_S1_Piiii
.extern .shared .align 16 .b8 data[];

.visible .entry _Z9max_abs_kIfEvPT_S1_Piiii(
	.param .u64 .ptr .align 1 _Z9max_abs_kIfEvPT_S1_Piiii_param_0,
	.param .u64 .ptr .align 1 _Z9max_abs_kIfEvPT_S1_Piiii_param_1,
	.param .u64 .ptr .align 1 _Z9max_abs_kIfEvPT_S1_Piiii_param_2,
	.param .u32 _Z9max_abs_kIfEvPT_S1_Piiii_param_3,
	.param .u32 _Z9max_abs_kIfEvPT_S1_Piiii_param_4,
	.param .u32 _Z9max_abs_kIfEvPT_S1_Piiii_param_5
)
{
	.reg .pred 	%p<125>;
	.reg .b32 	%r<323>;
	.reg .b32 	%f<78>;
	.reg .b64 	%rd<15>;

	ld.param.u64 	%rd2, [_Z9max_abs_kIfEvPT_S1_Piiii_param_0];
	ld.param.u64 	%rd4, [_Z9max_abs_kIfEvPT_S1_Piiii_param_2];
	ld.param.u32 	%r91, [_Z9max_abs_kIfEvPT_S1_Piiii_param_3];
	ld.param.u32 	%r92, [_Z9max_abs_kIfEvPT_S1_Piiii_param_4];
	ld.param.u32 	%r93, [_Z9max_abs_kIfEvPT_S1_Piiii_param_5];
	cvta.to.global.u64 	%rd1, %rd4;
	mov.u32 	%r1, %tid.x;
	mov.u32 	%r2, %ctaid.x;
	rem.s32 	%r94, %r1, %r93;
	sub.s32 	%r3, %r1, %r94;
	shl.b32 	%r95, %r2, 10;
	or.b32  	%r289, %r95, %r1;
	setp.ge.u32 	%p1, %r289, %r92;
	mov.f32 	%f77, 0f00000000;
	@%p1 bra 	$L__BB0_2;
	cvta.to.global.u64 	%rd5, %rd2;
	mul.wide.u32 	%rd6, %r289, 4;
	add.s64 	%rd7, %rd5, %rd6;
	ld.global.f32 	%f77, [%rd7];
$L__BB0_2:
	shl.b32 	%r96, %r1, 2;
	mov.u32 	%r97, data;
	add.s32 	%r5, %r97, %r96;
	st.shared.f32 	[%r5], %f77;
	setp.ge.u32 	%p2, %r289, %r92;
	setp.ne.s32 	%p3, %r91, 0;
	or.pred  	%p4, %p3, %p2;
	@%p4 bra 	$L__BB0_4;
	mul.wide.u32 	%rd8, %r289, 4;
	add.s64 	%rd9, %rd1, %rd8;
	ld.global.u32 	%r289, [%rd9];
$L__BB0_4:
	st.shared.u32 	[%r5+4096], %r289;
	abs.f32 	%f3, %f77;
	div.s32 	%r307, 1024, %r93;
	setp.eq.s32 	%p5, %r91, 0;
	@%p5 bra 	$L__BB0_29;
	setp.lt.s32 	%p6, %r93, 1;
	mov.b32 	%r305, 0;
	@%p6 bra 	$L__BB0_28;
	and.b32  	%r9, %r93, 3;
	setp.lt.u32 	%p7, %r93, 4;
	mov.b32 	%r302, 0;
	mov.u32 	%r305, %r302;
	@%p7 bra 	$L__BB0_17;
	and.b32  	%r302, %r93, 2147483644;
	mov.b32 	%r290, 0;
	mov.u32 	%r305, %r290;
$L__BB0_8:
	.pragma "nounroll";
	setp.lt.s32 	%p8, %r289, %r92;
	add.s32 	%r103, %r290, %r3;
	shl.b32 	%r104, %r103, 2;
	add.s32 	%r13, %r97, %r104;
	ld.shared.f32 	%f12, [%r13];
	abs.f32 	%f13, %f12;
	setp.lt.f32 	%p9, %f3, %f13;
	and.pred  	%p10, %p8, %p9;
	mov.b32 	%r292, 1;
	@%p10 bra 	$L__BB0_10;
	setp.ge.s32 	%p11, %r289, %r92;
	ld.shared.u32 	%r106, [%r13+4096];
	setp.eq.f32 	%p12, %f3, %f13;
	or.pred  	%p13, %p12, %p11;
	setp.gt.s32 	%p14, %r289, %r106;
	and.pred  	%p15, %p13, %p14;
	selp.u32 	%r292, 1, 0, %p15;
$L__BB0_10:
	setp.lt.s32 	%p16, %r289, %r92;
	add.s32 	%r16, %r292, %r305;
	ld.shared.f32 	%f14, [%r13+4];
	abs.f32 	%f15, %f14;
	setp.lt.f32 	%p17, %f3, %f15;
	and.pred  	%p18, %p16, %p17;
	mov.b32 	%r293, 1;
	@%p18 bra 	$L__BB0_12;
	setp.ge.s32 	%p19, %r289, %r92;
	ld.shared.u32 	%r109, [%r13+4100];
	setp.eq.f32 	%p20, %f3, %f15;
	or.pred  	%p21, %p20, %p19;
	setp.gt.s32 	%p22, %r289, %r109;
	and.pred  	%p23, %p21, %p22;
	selp.u32 	%r293, 1, 0, %p23;
$L__BB0_12:
	setp.lt.s32 	%p24, %r289, %r92;
	add.s32 	%r19, %r293, %r16;
	ld.shared.f32 	%f16, [%r13+8];
	abs.f32 	%f17, %f16;
	setp.lt.f32 	%p25, %f3, %f17;
	and.pred  	%p26, %p24, %p25;
	mov.b32 	%r294, 1;
	@%p26 bra 	$L__BB0_14;
	setp.ge.s32 	%p27, %r289, %r92;
	ld.shared.u32 	%r112, [%r13+4104];
	setp.eq.f32 	%p28, %f3, %f17;
	or.pred  	%p29, %p28, %p27;
	setp.gt.s32 	%p30, %r289, %r112;
	and.pred  	%p31, %p29, %p30;
	selp.u32 	%r294, 1, 0, %p31;
$L__BB0_14:
	setp.lt.s32 	%p32, %r289, %r92;
	add.s32 	%r22, %r294, %r19;
	ld.shared.f32 	%f18, [%r13+12];
	abs.f32 	%f19, %f18;
	setp.lt.f32 	%p33, %f3, %f19;
	and.pred  	%p34, %p32, %p33;
	mov.b32 	%r295, 1;
	@%p34 bra 	$L__BB0_16;
	setp.ge.s32 	%p35, %r289, %r92;
	ld.shared.u32 	%r115, [%r13+4108];
	setp.eq.f32 	%p36, %f3, %f19;
	or.pred  	%p37, %p36, %p35;
	setp.gt.s32 	%p38, %r289, %r115;
	and.pred  	%p39, %p37, %p38;
	selp.u32 	%r295, 1, 0, %p39;
$L__BB0_16:
	add.s32 	%r305, %r295, %r22;
	add.s32 	%r290, %r290, 4;
	setp.ne.s32 	%p40, %r290, %r302;
	@%p40 bra 	$L__BB0_8;
$L__BB0_17:
	setp.eq.s32 	%p41, %r9, 0;
	@%p41 bra 	$L__BB0_28;
	setp.eq.s32 	%p42, %r9, 1;
	@%p42 bra 	$L__BB0_24;
	setp.lt.s32 	%p43, %r289, %r92;
	add.s32 	%r119, %r302, %r3;
	shl.b32 	%r120, %r119, 2;
	add.s32 	%r30, %r97, %r120;
	ld.shared.f32 	%f20, [%r30];
	abs.f32 	%f21, %f20;
	setp.lt.f32 	%p44, %f3, %f21;
	and.pred  	%p45, %p43, %p44;
	mov.b32 	%r299, 1;
	@%p45 bra 	$L__BB0_21;
	setp.ge.s32 	%p46, %r289, %r92;
	ld.shared.u32 	%r122, [%r30+4096];
	setp.eq.f32 	%p47, %f3, %f21;
	or.pred  	%p48, %p47, %p46;
	setp.gt.s32 	%p49, %r289, %r122;
	and.pred  	%p50, %p48, %p49;
	selp.u32 	%r299, 1, 0, %p50;
$L__BB0_21:
	setp.lt.s32 	%p51, %r289, %r92;
	add.s32 	%r33, %r299, %r305;
	ld.shared.f32 	%f22, [%r30+4];
	abs.f32 	%f23, %f22;
	setp.lt.f32 	%p52, %f3, %f23;
	and.pred  	%p53, %p51, %p52;
	mov.b32 	%r300, 1;
	@%p53 bra 	$L__BB0_23;
	setp.ge.s32 	%p54, %r289, %r92;
	ld.shared.u32 	%r125, [%r30+4100];
	setp.eq.f32 	%p55, %f3, %f23;
	or.pred  	%p56, %p55, %p54;
	setp.gt.s32 	%p57, %r289, %r125;
	and.pred  	%p58, %p56, %p57;
	selp.u32 	%r300, 1, 0, %p58;
$L__BB0_23:
	add.s32 	%r305, %r300, %r33;
	add.s32 	%r302, %r302, 2;
$L__BB0_24:
	and.b32  	%r127, %r93, 1;
	setp.eq.b32 	%p59, %r127, 1;
	not.pred 	%p60, %p59;
	@%p60 bra 	$L__BB0_28;
	setp.lt.s32 	%p61, %r289, %r92;
	add.s32 	%r129, %r302, %r3;
	shl.b32 	%r130, %r129, 2;
	add.s32 	%r41, %r97, %r130;
	ld.shared.f32 	%f24, [%r41];
	abs.f32 	%f25, %f24;
	setp.lt.f32 	%p62, %f3, %f25;
	and.pred  	%p63, %p61, %p62;
	mov.b32 	%r304, 1;
	@%p63 bra 	$L__BB0_27;
	setp.ge.s32 	%p64, %r289, %r92;
	ld.shared.u32 	%r132, [%r41+4096];
	setp.eq.f32 	%p65, %f3, %f25;
	or.pred  	%p66, %p65, %p64;
	setp.gt.s32 	%p67, %r289, %r132;
	and.pred  	%p68, %p66, %p67;
	selp.u32 	%r304, 1, 0, %p68;
$L__BB0_27:
	add.s32 	%r305, %r304, %r305;
$L__BB0_28:
	bar.sync 	0;
	add.s32 	%r134, %r305, %r3;
	shl.b32 	%r135, %r134, 2;
	add.s32 	%r137, %r97, %r135;
	st.shared.f32 	[%r137], %f77;
	st.shared.u32 	[%r137+4096], %r289;
$L__BB0_29:
	bar.sync 	0;
	mul.lo.s32 	%r46, %r93, %r1;
	shr.s32 	%r138, %r307, 1;
	and.b32  	%r139, %r307, 1;
	add.s32 	%r306, %r138, %r139;
	setp.eq.s32 	%p69, %r306, 0;
	@%p69 bra 	$L__BB0_53;
	shl.b32 	%r140, %r46, 2;
	add.s32 	%r48, %r97, %r140;
	add.s32 	%r49, %r48, 8192;
	and.b32  	%r50, %r93, 3;
	and.b32  	%r51, %r93, 7;
	and.b32  	%r52, %r93, 2147483644;
	and.b32  	%r53, %r93, 1;
	and.b32  	%r54, %r93, 2147483640;
	neg.s32 	%r55, %r52;
	shl.b32 	%r56, %r93, 2;
$L__BB0_31:
	mov.u32 	%r58, %r307;
	mov.u32 	%r307, %r306;
	mad.lo.s32 	%r59, %r307, %r93, %r46;
	setp.ge.u32 	%p70, %r1, %r307;
	add.s32 	%r60, %r307, %r1;
	setp.ge.u32 	%p71, %r60, %r58;
	or.pred  	%p72, %p70, %p71;
	@%p72 bra 	$L__BB0_52;
	setp.lt.s32 	%p73, %r93, 1;
	@%p73 bra 	$L__BB0_52;
	setp.lt.u32 	%p74, %r93, 4;
	mov.b32 	%r311, 0;
	mov.u32 	%r317, %r311;
	mov.u32 	%r318, %r311;
	@%p74 bra 	$L__BB0_36;
	shl.b32 	%r144, %r46, 2;
	mov.u32 	%r145, data;
	add.s32 	%r146, %r144, %r145;
	add.s32 	%r315, %r146, 8204;
	mad.lo.s32 	%r147, %r56, %r60, %r145;
	add.s32 	%r314, %r147, 12300;
	mov.b32 	%r317, 0;
	mov.u32 	%r316, %r55;
	mov.u32 	%r318, %r317;
$L__BB0_35:
	.pragma "nounroll";
	shl.b32 	%r148, %r318, 2;
	add.s32 	%r149, %r48, %r148;
	ld.shared.f32 	%f26, [%r149];
	add.s32 	%r150, %r317, %r59;
	shl.b32 	%r151, %r150, 2;
	mov.u32 	%r152, data;
	add.s32 	%r153, %r152, %r151;
	ld.shared.f32 	%f27, [%r153];
	ld.shared.u32 	%r154, [%r149+4096];
	ld.shared.u32 	%r155, [%r153+4096];
	abs.f32 	%f28, %f26;
	abs.f32 	%f29, %f27;
	setp.eq.f32 	%p75, %f28, %f29;
	setp.lt.s32 	%p76, %r155, %r154;
	setp.gt.f32 	%p77, %f29, %f28;
	selp.u32 	%r156, -1, 0, %p76;
	selp.u32 	%r157, -1, 0, %p77;
	selp.b32 	%r158, %r156, %r157, %p75;
	and.b32  	%r159, %r158, 1;
	setp.eq.b32 	%p78, %r159, 1;
	selp.f32 	%f30, %f27, %f26, %p78;
	st.shared.f32 	[%r315+-12], %f30;
	selp.b32 	%r160, %r155, %r154, %p78;
	st.shared.u32 	[%r314+-12], %r160;
	not.pred 	%p79, %p78;
	selp.u32 	%r161, 1, 0, %p79;
	add.s32 	%r162, %r318, %r161;
	add.s32 	%r163, %r317, %r159;
	selp.b32 	%r164, 0, 4, %p78;
	add.s32 	%r165, %r149, %r164;
	ld.shared.f32 	%f31, [%r165];
	selp.b32 	%r166, 4, 0, %p78;
	add.s32 	%r167, %r153, %r166;
	ld.shared.f32 	%f32, [%r167];
	ld.shared.u32 	%r168, [%r165+4096];
	ld.shared.u32 	%r169, [%r167+4096];
	abs.f32 	%f33, %f31;
	abs.f32 	%f34, %f32;
	setp.eq.f32 	%p80, %f33, %f34;
	setp.lt.s32 	%p81, %r169, %r168;
	setp.gt.f32 	%p82, %f34, %f33;
	selp.u32 	%r170, -1, 0, %p81;
	selp.u32 	%r171, -1, 0, %p82;
	selp.b32 	%r172, %r170, %r171, %p80;
	and.b32  	%r173, %r172, 1;
	setp.eq.b32 	%p83, %r173, 1;
	selp.f32 	%f35, %f32, %f31, %p83;
	st.shared.f32 	[%r315+-8], %f35;
	selp.b32 	%r174, %r169, %r168, %p83;
	st.shared.u32 	[%r314+-8], %r174;
	not.pred 	%p84, %p83;
	selp.u32 	%r175, 1, 0, %p84;
	add.s32 	%r176, %r162, %r175;
	add.s32 	%r177, %r163, %r173;
	selp.b32 	%r178, 0, 4, %p83;
	add.s32 	%r179, %r165, %r178;
	ld.shared.f32 	%f36, [%r179];
	selp.b32 	%r180, 4, 0, %p83;
	add.s32 	%r181, %r167, %r180;
	ld.shared.f32 	%f37, [%r181];
	ld.shared.u32 	%r182, [%r179+4096];
	ld.shared.u32 	%r183, [%r181+4096];
	abs.f32 	%f38, %f36;
	abs.f32 	%f39, %f37;
	setp.eq.f32 	%p85, %f38, %f39;
	setp.lt.s32 	%p86, %r183, %r182;
	setp.gt.f32 	%p87, %f39, %f38;
	selp.u32 	%r184, -1, 0, %p86;
	selp.u32 	%r185, -1, 0, %p87;
	selp.b32 	%r186, %r184, %r185, %p85;
	and.b32  	%r187, %r186, 1;
	setp.eq.b32 	%p88, %r187, 1;
	selp.f32 	%f40, %f37, %f36, %p88;
	st.shared.f32 	[%r315+-4], %f40;
	selp.b32 	%r188, %r183, %r182, %p88;
	st.shared.u32 	[%r314+-4], %r188;
	not.pred 	%p89, %p88;
	selp.u32 	%r189, 1, 0, %p89;
	add.s32 	%r190, %r176, %r189;
	add.s32 	%r191, %r177, %r187;
	selp.b32 	%r192, 0, 4, %p88;
	add.s32 	%r193, %r179, %r192;
	ld.shared.f32 	%f41, [%r193];
	selp.b32 	%r194, 4, 0, %p88;
	add.s32 	%r195, %r181, %r194;
	ld.shared.f32 	%f42, [%r195];
	ld.shared.u32 	%r196, [%r193+4096];
	ld.shared.u32 	%r197, [%r195+4096];
	abs.f32 	%f43, %f41;
	abs.f32 	%f44, %f42;
	setp.eq.f32 	%p90, %f43, %f44;
	setp.lt.s32 	%p91, %r197, %r196;
	setp.gt.f32 	%p92, %f44, %f43;
	selp.u32 	%r198, -1, 0, %p91;
	selp.u32 	%r199, -1, 0, %p92;
	selp.b32 	%r200, %r198, %r199, %p90;
	and.b32  	%r201, %r200, 1;
	setp.eq.b32 	%p93, %r201, 1;
	selp.f32 	%f45, %f42, %f41, %p93;
	st.shared.f32 	[%r315], %f45;
	selp.b32 	%r202, %r197, %r196, %p93;
	st.shared.u32 	[%r314], %r202;
	not.pred 	%p94, %p93;
	selp.u32 	%r203, 1, 0, %p94;
	add.s32 	%r318, %r190, %r203;
	add.s32 	%r317, %r191, %r201;
	add.s32 	%r316, %r316, 4;
	add.s32 	%r315, %r315, 16;
	add.s32 	%r314, %r314, 16;
	setp.eq.s32 	%p95, %r316, 0;
	mov.u32 	%r311, %r52;
	@%p95 bra 	$L__BB0_36;
	bra.uni 	$L__BB0_35;
$L__BB0_36:
	shl.b32 	%r204, %r59, 2;
	mov.u32 	%r205, data;
	add.s32 	%r206, %r205, %r204;
	add.s32 	%r66, %r206, 12288;
	setp.eq.s32 	%p96, %r50, 0;
	@%p96 bra 	$L__BB0_41;
	setp.eq.s32 	%p97, %r50, 1;
	@%p97 bra 	$L__BB0_39;
	shl.b32 	%r207, %r318, 2;
	add.s32 	%r208, %r48, %r207;
	ld.shared.f32 	%f46, [%r208];
	add.s32 	%r209, %r317, %r59;
	shl.b32 	%r210, %r209, 2;
	add.s32 	%r212, %r205, %r210;
	ld.shared.f32 	%f47, [%r212];
	ld.shared.u32 	%r213, [%r208+4096];
	ld.shared.u32 	%r214, [%r212+4096];
	abs.f32 	%f48, %f46;
	abs.f32 	%f49, %f47;
	setp.eq.f32 	%p98, %f48, %f49;
	setp.lt.s32 	%p99, %r214, %r213;
	setp.gt.f32 	%p100, %f49, %f48;
	selp.u32 	%r215, -1, 0, %p99;
	selp.u32 	%r216, -1, 0, %p100;
	selp.b32 	%r217, %r215, %r216, %p98;
	and.b32  	%r218, %r217, 1;
	setp.eq.b32 	%p101, %r218, 1;
	selp.f32 	%f50, %f47, %f46, %p101;
	shl.b32 	%r219, %r311, 2;
	add.s32 	%r220, %r49, %r219;
	st.shared.f32 	[%r220], %f50;
	selp.b32 	%r221, %r214, %r213, %p101;
	add.s32 	%r222, %r66, %r219;
	st.shared.u32 	[%r222], %r221;
	not.pred 	%p102, %p101;
	selp.u32 	%r223, 1, 0, %p102;
	add.s32 	%r224, %r318, %r223;
	add.s32 	%r225, %r317, %r218;
	selp.b32 	%r226, 0, 4, %p101;
	add.s32 	%r227, %r208, %r226;
	ld.shared.f32 	%f51, [%r227];
	selp.b32 	%r228, 4, 0, %p101;
	add.s32 	%r229, %r212, %r228;
	ld.shared.f32 	%f52, [%r229];
	ld.shared.u32 	%r230, [%r227+4096];
	ld.shared.u32 	%r231, [%r229+4096];
	abs.f32 	%f53, %f51;
	abs.f32 	%f54, %f52;
	setp.eq.f32 	%p103, %f53, %f54;
	setp.lt.s32 	%p104, %r231, %r230;
	setp.gt.f32 	%p105, %f54, %f53;
	selp.u32 	%r232, -1, 0, %p104;
	selp.u32 	%r233, -1, 0, %p105;
	selp.b32 	%r234, %r232, %r233, %p103;
	and.b32  	%r235, %r234, 1;
	setp.eq.b32 	%p106, %r235, 1;
	selp.f32 	%f55, %f52, %f51, %p106;
	st.shared.f32 	[%r220+4], %f55;
	selp.b32 	%r236, %r231, %r230, %p106;
	st.shared.u32 	[%r222+4], %r236;
	not.pred 	%p107, %p106;
	selp.u32 	%r237, 1, 0, %p107;
	add.s32 	%r318, %r224, %r237;
	add.s32 	%r317, %r225, %r235;
	add.s32 	%r311, %r311, 2;
$L__BB0_39:
	setp.eq.s32 	%p108, %r53, 0;
	@%p108 bra 	$L__BB0_41;
	shl.b32 	%r238, %r318, 2;
	add.s32 	%r239, %r48, %r238;
	ld.shared.f32 	%f56, [%r239];
	add.s32 	%r240, %r317, %r59;
	shl.b32 	%r241, %r240, 2;
	add.s32 	%r243, %r205, %r241;
	ld.shared.f32 	%f57, [%r243];
	ld.shared.u32 	%r244, [%r239+4096];
	ld.shared.u32 	%r245, [%r243+4096];
	abs.f32 	%f58, %f56;
	abs.f32 	%f59, %f57;
	setp.eq.f32 	%p109, %f58, %f59;
	setp.lt.s32 	%p110, %r245, %r244;
	setp.gt.f32 	%p111, %f59, %f58;
	selp.u32 	%r246, -1, 0, %p110;
	selp.u32 	%r247, -1, 0, %p111;
	selp.b32 	%r248, %r246, %r247, %p109;
	and.b32  	%r249, %r248, 1;
	setp.eq.b32 	%p112, %r249, 1;
	selp.f32 	%f60, %f57, %f56, %p112;
	shl.b32 	%r250, %r311, 2;
	add.s32 	%r251, %r49, %r250;
	st.shared.f32 	[%r251], %f60;
	selp.b32 	%r252, %r245, %r244, %p112;
	add.s32 	%r253, %r66, %r250;
	st.shared.u32 	[%r253], %r252;
$L__BB0_41:
	setp.lt.u32 	%p113, %r93, 8;
	mov.b32 	%r321, 0;
	@%p113 bra 	$L__BB0_44;
	mov.b32 	%r319, 0;
$L__BB0_43:
	.pragma "nounroll";
	shl.b32 	%r256, %r319, 2;
	add.s32 	%r257, %r49, %r256;
	ld.shared.f32 	%f61, [%r257];
	st.shared.f32 	[%r257+-8192], %f61;
	add.s32 	%r258, %r66, %r256;
	ld.shared.u32 	%r259, [%r258];
	st.shared.u32 	[%r257+-4096], %r259;
	ld.shared.f32 	%f62, [%r257+4];
	st.shared.f32 	[%r257+-8188], %f62;
	ld.shared.u32 	%r260, [%r258+4];
	st.shared.u32 	[%r257+-4092], %r260;
	ld.shared.f32 	%f63, [%r257+8];
	st.shared.f32 	[%r257+-8184], %f63;
	ld.shared.u32 	%r261, [%r258+8];
	st.shared.u32 	[%r257+-4088], %r261;
	ld.shared.f32 	%f64, [%r257+12];
	st.shared.f32 	[%r257+-8180], %f64;
	ld.shared.u32 	%r262, [%r258+12];
	st.shared.u32 	[%r257+-4084], %r262;
	ld.shared.f32 	%f65, [%r257+16];
	st.shared.f32 	[%r257+-8176], %f65;
	ld.shared.u32 	%r263, [%r258+16];
	st.shared.u32 	[%r257+-4080], %r263;
	ld.shared.f32 	%f66, [%r257+20];
	st.shared.f32 	[%r257+-8172], %f66;
	ld.shared.u32 	%r264, [%r258+20];
	st.shared.u32 	[%r257+-4076], %r264;
	ld.shared.f32 	%f67, [%r257+24];
	st.shared.f32 	[%r257+-8168], %f67;
	ld.shared.u32 	%r265, [%r258+24];
	st.shared.u32 	[%r257+-4072], %r265;
	ld.shared.f32 	%f68, [%r257+28];
	st.shared.f32 	[%r257+-8164], %f68;
	ld.shared.u32 	%r266, [%r258+28];
	st.shared.u32 	[%r257+-4068], %r266;
	add.s32 	%r319, %r319, 8;
	setp.ne.s32 	%p114, %r319, %r54;
	mov.u32 	%r321, %r54;
	@%p114 bra 	$L__BB0_43;
$L__BB0_44:
	setp.eq.s32 	%p115, %r51, 0;
	@%p115 bra 	$L__BB0_52;
	add.s32 	%r267, %r51, -1;
	setp.lt.u32 	%p116, %r267, 3;
	@%p116 bra 	$L__BB0_47;
	shl.b32 	%r268, %r321, 2;
	add.s32 	%r269, %r49, %r268;
	ld.shared.f32 	%f69, [%r269];
	st.shared.f32 	[%r269+-8192], %f69;
	add.s32 	%r270, %r66, %r268;
	ld.shared.u32 	%r271, [%r270];
	st.shared.u32 	[%r269+-4096], %r271;
	ld.shared.f32 	%f70, [%r269+4];
	st.shared.f32 	[%r269+-8188], %f70;
	ld.shared.u32 	%r272, [%r270+4];
	st.shared.u32 	[%r269+-4092], %r272;
	ld.shared.f32 	%f71, [%r269+8];
	st.shared.f32 	[%r269+-8184], %f71;
	ld.shared.u32 	%r273, [%r270+8];
	st.shared.u32 	[%r269+-4088], %r273;
	ld.shared.f32 	%f72, [%r269+12];
	st.shared.f32 	[%r269+-8180], %f72;
	ld.shared.u32 	%r274, [%r270+12];
	st.shared.u32 	[%r269+-4084], %r274;
	add.s32 	%r321, %r321, 4;
$L__BB0_47:
	setp.eq.s32 	%p117, %r50, 0;
	@%p117 bra 	$L__BB0_52;
	setp.eq.s32 	%p118, %r50, 1;
	@%p118 bra 	$L__BB0_50;
	shl.b32 	%r275, %r321, 2;
	add.s32 	%r276, %r49, %r275;
	ld.shared.f32 	%f73, [%r276];
	st.shared.f32 	[%r276+-8192], %f73;
	add.s32 	%r277, %r66, %r275;
	ld.shared.u32 	%r278, [%r277];
	st.shared.u32 	[%r276+-4096], %r278;
	ld.shared.f32 	%f74, [%r276+4];
	st.shared.f32 	[%r276+-8188], %f74;
	ld.shared.u32 	%r279, [%r277+4];
	st.shared.u32 	[%r276+-4092], %r279;
	add.s32 	%r321, %r321, 2;
$L__BB0_50:
	setp.eq.s32 	%p119, %r53, 0;
	@%p119 bra 	$L__BB0_52;
	shl.b32 	%r280, %r321, 2;
	add.s32 	%r281, %r49, %r280;
	ld.shared.f32 	%f75, [%r281];
	st.shared.f32 	[%r281+-8192], %f75;
	add.s32 	%r282, %r66, %r280;
	ld.shared.u32 	%r283, [%r282];
	st.shared.u32 	[%r281+-4096], %r283;
$L__BB0_52:
	bar.sync 	0;
	shr.u32 	%r284, %r307, 1;
	and.b32  	%r285, %r307, 1;
	setp.eq.b32 	%p120, %r285, 1;
	setp.ne.s32 	%p121, %r307, 1;
	and.pred  	%p122, %p121, %p120;
	selp.u32 	%r286, 1, 0, %p122;
	add.s32 	%r306, %r284, %r286;
	setp.ne.s32 	%p123, %r306, 0;
	@%p123 bra 	$L__BB0_31;
$L__BB0_53:
	setp.ge.s32 	%p124, %r1, %r93;
	@%p124 bra 	$L__BB0_55;
	ld.param.u64 	%rd14, [_Z9max_abs_kIfEvPT_S1_Piiii_param_1];
	ld.shared.f32 	%f76, [%r5];
	mad.lo.s32 	%r287, %r93, %r2, %r1;
	cvta.to.global.u64 	%rd10, %rd14;
	mul.wide.u32 	%rd11, %r287, 4;
	add.s64 	%rd12, %rd10, %rd11;
	st.global.f32 	[%rd12], %f76;
	ld.shared.u32 	%r288, [%r5+4096];
	add.s64 	%rd13, %rd1, %rd11;
	st.global.u32 	[%rd13], %r288;
$L__BB0_55:
	ret;

}


// ===== COMPILED SASS (sm_100) =====

	.target	sm_100

	.elftype	@"ET_EXEC"


//--------------------- .note.nv.tkinfo           --------------------------
	.section	.note.nv.tkinfo,"",@"SHT_NOTE"
	.sectionflags	@"SHF_NOTE_NV_TKINFO"
	.tkinfo
        /*0018*/ 	.word	0x00000002
        /*0030*/ 	.string	""
        /*0030*/ 	.string	"ptxas"
        /*0030*/ 	.string	"Cuda compilation tools, release 13.0, V13.0.88"
        /*0030*/ 	.string	"Build cuda_13.0.r13.0/compiler.36424714_0"
        /*0030*/ 	.string	"-arch sm_100 -m 64 "



//--------------------- .note.nv.cuinfo           --------------------------
	.section	.note.nv.cuinfo,"",@"SHT_NOTE"
	.sectionflags	@"SHF_NOTE_NV_CUINFO"
        /*0018*/ 	.short	0x0002
        /*001a*/ 	.short	0x0064
        /*001c*/ 	.short	0x0082
	.zero		2


//--------------------- .nv.info                  --------------------------
	.section	.nv.info,"",@"SHT_CUDA_INFO"
	.align	4


	//----- nvinfo : EIATTR_REGCOUNT
	.align		4
        /*0000*/ 	.byte	0x04, 0x2f
        /*0002*/ 	.short	(.L_1 - .L_0)
	.align		4
.L_0:
        /*0004*/ 	.word	index@(_Z9max_abs_kIfEvPT_S1_Piiii)
        /*0008*/ 	.word	0x00000020


	//----- nvinfo : EIATTR_FRAME_SIZE
	.align		4
.L_1:
        /*000c*/ 	.byte	0x04, 0x11
        /*000e*/ 	.short	(.L_3 - .L_2)
	.align		4
.L_2:
        /*0010*/ 	.word	index@(_Z9max_abs_kIfEvPT_S1_Piiii)
        /*0014*/ 	.word	0x00000000


	//----- nvinfo : EIATTR_MIN_STACK_SIZE
	.align		4
.L_3:
        /*0018*/ 	.byte	0x04, 0x12
        /*001a*/ 	.short	(.L_5 - .L_4)
	.align		4
.L_4:
        /*001c*/ 	.word	index@(_Z9max_abs_kIfEvPT_S1_Piiii)
        /*0020*/ 	.word	0x00000000
.L_5:


//--------------------- .nv.compat                --------------------------
	.section	.nv.compat,"",@"SHT_CUDA_COMPAT_INFO"
	.align	4
        /*0000*/ 	.byte	0x02, 0x09, 0x00, 0x00, 0x02, 0x02, 0x01, 0x00, 0x02, 0x05, 0x05, 0x00, 0x03, 0x07, 0x01, 0x01
        /*0010*/ 	.byte	0x02, 0x03, 0x00, 0x00, 0x02, 0x06, 0x01, 0x00, 0x04, 0x0b, 0x08, 0x00, 0x09, 0x00, 0x00, 0x00
        /*0020*/ 	.byte	0x00, 0x00, 0x00, 0x00


//--------------------- .nv.info._Z9max_abs_kIfEvPT_S1_Piiii --------------------------
	.section	.nv.info._Z9max_abs_kIfEvPT_S1_Piiii,"",@"SHT_CUDA_INFO"
	.sectionflags	@""
	.align	4


	//----- nvinfo : EIATTR_CUDA_API_VERSION
	.align		4
        /*0000*/ 	.byte	0x04, 0x37
        /*0002*/ 	.short	(.L_7 - .L_6)
.L_6:
        /*0004*/ 	.word	0x00000082


	//----- nvinfo : EIATTR_KPARAM_INFO
	.align		4
.L_7:
        /*0008*/ 	.byte	0x04, 0x17
        /*000a*/ 	.short	(.L_9 - .L_8)
.L_8:
        /*000c*/ 	.word	0x00000000
        /*0010*/ 	.short	0x0005
        /*0012*/ 	.short	0x0020
        /*0014*/ 	.byte	0x00, 0xf0, 0x11, 0x00


	//----- nvinfo : EIATTR_KPARAM_INFO
	.align		4
.L_9:
        /*0018*/ 	.byte	0x04, 0x17
        /*001a*/ 	.short	(.L_11 - .L_10)
.L_10:
        /*001c*/ 	.word	0x00000000
        /*0020*/ 	.short	0x0004
        /*0022*/ 	.short	0x001c
        /*0024*/ 	.byte	0x00, 0xf0, 0x11, 0x00


	//----- nvinfo : EIATTR_KPARAM_INFO
	.align		4
.L_11:
        /*0028*/ 	.byte	0x04, 0x17
        /*002a*/ 	.short	(.L_13 - .L_12)
.L_12:
        /*002c*/ 	.word	0x00000000
        /*0030*/ 	.short	0x0003
        /*0032*/ 	.short	0x0018
        /*0034*/ 	.byte	0x00, 0xf0, 0x11, 0x00


	//----- nvinfo : EIATTR_KPARAM_INFO
	.align		4
.L_13:
        /*0038*/ 	.byte	0x04, 0x17
        /*003a*/ 	.short	(.L_15 - .L_14)
.L_14:
        /*003c*/ 	.word	0x00000000
        /*0040*/ 	.short	0x0002
        /*0042*/ 	.short	0x0010
        /*0044*/ 	.byte	0x00, 0xf5, 0x21, 0x00


	//----- nvinfo : EIATTR_KPARAM_INFO
	.align		4
.L_15:
        /*0048*/ 	.byte	0x04, 0x17
        /*004a*/ 	.short	(.L_17 - .L_16)
.L_16:
        /*004c*/ 	.word	0x00000000
        /*0050*/ 	.short	0x0001
        /*0052*/ 	.short	0x0008
        /*0054*/ 	.byte	0x00, 0xf5, 0x21, 0x00


	//----- nvinfo : EIATTR_KPARAM_INFO
	.align		4
.L_17:
        /*0058*/ 	.byte	0x04, 0x17
        /*005a*/ 	.short	(.L_19 - .L_18)
.L_18:
        /*005c*/ 	.word	0x00000000
        /*0060*/ 	.short	0x0000
        /*0062*/ 	.short	0x0000
        /*0064*/ 	.byte	0x00, 0xf5, 0x21, 0x00


	//----- nvinfo : EIATTR_SPARSE_MMA_MASK
	.align		4
.L_19:
        /*0068*/ 	.byte	0x03, 0x50
        /*006a*/ 	.short	0x0000


	//----- nvinfo : EIATTR_MAXREG_COUNT
	.align		4
        /*006c*/ 	.byte	0x03, 0x1b
        /*006e*/ 	.short	0x00ff


	//----- nvinfo : EIATTR_NUM_BARRIERS
	.align		4
        /*0070*/ 	.byte	0x02, 0x4c
        /*0072*/ 	.byte	0x01
	.zero		1


	//----- nvinfo : EIATTR_MERCURY_ISA_VERSION
	.align		4
        /*0074*/ 	.byte	0x03, 0x5f
        /*0076*/ 	.short	0x0101


	//----- nvinfo : EIATTR_VRC_CTA_INIT_COUNT
	.align		4
        /*0078*/ 	.byte	0x02, 0x4a
	.zero		1
	.zero		1


	//----- nvinfo : EIATTR_EXIT_INSTR_OFFSETS
	.align		4
        /*007c*/ 	.byte	0x04, 0x1c
        /*007e*/ 	.short	(.L_21 - .L_20)


	//   ....[0]....
.L_20:
        /*0080*/ 	.word	0x00001d50


	//   ....[1]....
        /*0084*/ 	.word	0x00001e40


	//----- nvinfo : EIATTR_CRS_STACK_SIZE
	.align		4
.L_21:
        /*0088*/ 	.byte	0x04, 0x1e
        /*008a*/ 	.short	(.L_23 - .L_22)
.L_22:
        /*008c*/ 	.word	0x00000000


	//----- nvinfo : EIATTR_CBANK_PARAM_SIZE
	.align		4
.L_23:
        /*0090*/ 	.byte	0x03, 0x19
        /*0092*/ 	.short	0x0024


	//----- nvinfo : EIATTR_PARAM_CBANK
	.align		4
        /*0094*/ 	.byte	0x04, 0x0a
        /*0096*/ 	.short	(.L_25 - .L_24)
	.align		4
.L_24:
        /*0098*/ 	.word	index@(.nv.constant0._Z9max_abs_kIfEvPT_S1_Piiii)
        /*009c*/ 	.short	0x0380
        /*009e*/ 	.short	0x0024


	//----- nvinfo : EIATTR_SW_WAR
	.align		4
.L_25:
        /*00a0*/ 	.byte	0x04, 0x36
        /*00a2*/ 	.short	(.L_27 - .L_26)
.L_26:
        /*00a4*/ 	.word	0x00000008
.L_27:


//--------------------- .nv.callgraph             --------------------------
	.section	.nv.callgraph,"",@"SHT_CUDA_CALLGRAPH"
	.align	4
	.sectionentsize	8
	.align		4
        /*0000*/ 	.word	0x00000000
	.align		4
        /*0004*/ 	.word	0xffffffff
	.align		4
        /*0008*/ 	.word	0x00000000
	.align		4
        /*000c*/ 	.word	0xfffffffe
	.align		4
        /*0010*/ 	.word	0x00000000
	.align		4
        /*0014*/ 	.word	0xfffffffd
	.align		4
        /*0018*/ 	.word	0x00000000
	.align		4
        /*001c*/ 	.word	0xfffffffc


//--------------------- .text._Z9max_abs_kIfEvPT_S1_Piiii --------------------------
	.section	.text._Z9max_abs_kIfEvPT_S1_Piiii,"ax",@progbits
	.align	128
        .global         _Z9max_abs_kIfEvPT_S1_Piiii
        .type           _Z9max_abs_kIfEvPT_S1_Piiii,@function
        .size           _Z9max_abs_kIfEvPT_S1_Piiii,(.L_x_18 - _Z9max_abs_kIfEvPT_S1_Piiii)
        .other          _Z9max_abs_kIfEvPT_S1_Piiii,@"STO_CUDA_ENTRY STV_DEFAULT"
_Z9max_abs_kIfEvPT_S1_Piiii:
.text._Z9max_abs_kIfEvPT_S1_Piiii:
[----:B------:R-:W-:Y:S01]  /*0000*/  LDC R1, c[0x0][0x37c] ;  /* 0x0000df00ff017b82 */ /* 0x000fe20000000800 */
[----:B------:R-:W0:Y:S07]  /*0010*/  S2R R2, SR_TID.X ;  /* 0x0000000000027919 */ /* 0x000e2e0000002100 */
[----:B------:R-:W1:Y:S01]  /*0020*/  S2UR UR7, SR_CTAID.X ;  /* 0x00000000000779c3 */ /* 0x000e620000002500 */
[----:B------:R-:W2:Y:S01]  /*0030*/  LDCU UR6, c[0x0][0x39c] ;  /* 0x00007380ff0677ac */ /* 0x000ea20008000800 */
[----:B------:R-:W-:Y:S01]  /*0040*/  IMAD.MOV.U32 R4, RZ, RZ, RZ ;  /* 0x000000ffff047224 */ /* 0x000fe200078e00ff */
[----:B------:R-:W3:Y:S05]  /*0050*/  LDCU UR10, c[0x0][0x398] ;  /* 0x00007300ff0a77ac */ /* 0x000eea0008000800 */
[----:B------:R-:W4:Y:S01]  /*0060*/  LDC R7, c[0x0][0x3a0] ;  /* 0x0000e800ff077b82 */ /* 0x000f220000000800 */
[----:B------:R-:W5:Y:S01]  /*0070*/  LDCU.64 UR8, c[0x0][0x358] ;  /* 0x00006b00ff0877ac */ /* 0x000f620008000a00 */
[----:B-1----:R-:W-:-:S06]  /*0080*/  USHF.L.U32 UR4, UR7, 0xa, URZ ;  /* 0x0000000a07047899 */ /* 0x002fcc00080006ff */
[----:B0-----:R-:W-:-:S04]  /*0090*/  LOP3.LUT R3, R2, UR4, RZ, 0xfc, !PT ;  /* 0x0000000402037c12 */ /* 0x001fc8000f8efcff */
[C---:B--2---:R-:W-:Y:S02]  /*00a0*/  ISETP.GE.U32.AND P0, PT, R3.reuse, UR6, PT ;  /* 0x0000000603007c0c */ /* 0x044fe4000bf06070 */
[----:B------:R-:W-:Y:S02]  /*00b0*/  ISETP.GE.U32.AND P1, PT, R3, UR6, PT ;  /* 0x0000000603007c0c */ /* 0x000fe4000bf26070 */
[----:B---3--:R-:W-:-:S11]  /*00c0*/  ISETP.NE.OR P0, PT, RZ, UR10, P0 ;  /* 0x0000000aff007c0c */ /* 0x008fd60008705670 */
[----:B------:R-:W0:Y:S08]  /*00d0*/  @!P1 LDC.64 R8, c[0x0][0x380] ;  /* 0x0000e000ff089b82 */ /* 0x000e300000000a00 */
[----:B------:R-:W1:Y:S01]  /*00e0*/  @!P0 LDC.64 R10, c[0x0][0x390] ;  /* 0x0000e400ff0a8b82 */ /* 0x000e620000000a00 */
[----:B0-----:R-:W-:-:S05]  /*00f0*/  @!P1 IMAD.WIDE.U32 R8, R3, 0x4, R8 ;  /* 0x0000000403089825 */ /* 0x001fca00078e0008 */
[----:B-----5:R0:W2:Y:S01]  /*0100*/  @!P1 LDG.E R4, desc[UR8][R8.64] ;  /* 0x0000000808049981 */ /* 0x0200a2000c1e1900 */
[----:B-1----:R-:W-:-:S05]  /*0110*/  @!P0 IMAD.WIDE.U32 R10, R3, 0x4, R10 ;  /* 0x00000004030a8825 */ /* 0x002fca00078e000a */
[----:B------:R-:W3:Y:S01]  /*0120*/  @!P0 LDG.E R3, desc[UR8][R10.64] ;  /* 0x000000080a038981 */ /* 0x000ee2000c1e1900 */
[----:B----4-:R-:W-:-:S04]  /*0130*/  IABS R15, R7 ;  /* 0x00000007000f7213 */ /* 0x010fc80000000000 */
[----:B------:R-:W1:Y:S08]  /*0140*/  I2F.RP R0, R15 ;  /* 0x0000000f00007306 */ /* 0x000e700000209400 */
[----:B-1----:R-:W1:Y:S02]  /*0150*/  MUFU.RCP R0, R0 ;  /* 0x0000000000007308 */ /* 0x002e640000001000 */
[----:B-1----:R-:W-:-:S06]  /*0160*/  VIADD R12, R0, 0xffffffe ;  /* 0x0ffffffe000c7836 */ /* 0x002fcc0000000000 */
[----:B------:R1:W4:Y:S02]  /*0170*/  F2I.FTZ.U32.TRUNC.NTZ R13, R12 ;  /* 0x0000000c000d7305 */ /* 0x000324000021f000 */
[----:B-1----:R-:W-:Y:S02]  /*0180*/  IMAD.MOV.U32 R12, RZ, RZ, RZ ;  /* 0x000000ffff0c7224 */ /* 0x002fe400078e00ff */
[----:B----4-:R-:W-:-:S04]  /*0190*/  IMAD.MOV R6, RZ, RZ, -R13 ;  /* 0x000000ffff067224 */ /* 0x010fc800078e0a0d */
[----:B------:R-:W-:Y:S01]  /*01a0*/  IMAD R5, R6, R15, RZ ;  /* 0x0000000f06057224 */ /* 0x000fe200078e02ff */
[----:B------:R-:W-:-:S03]  /*01b0*/  IABS R6, R2 ;  /* 0x0000000200067213 */ /* 0x000fc60000000000 */
[----:B------:R-:W-:Y:S01]  /*01c0*/  IMAD.HI.U32 R13, R13, R5, R12 ;  /* 0x000000050d0d7227 */ /* 0x000fe200078e000c */
[----:B------:R-:W1:Y:S05]  /*01d0*/  S2UR UR5, SR_CgaCtaId ;  /* 0x00000000000579c3 */ /* 0x000e6a0000008800 */
[----:B------:R-:W-:-:S04]  /*01e0*/  IMAD.HI.U32 R5, R13, R6, RZ ;  /* 0x000000060d057227 */ /* 0x000fc800078e00ff */
[----:B------:R-:W-:-:S04]  /*01f0*/  IMAD.HI.U32 R13, R13, 0x400, RZ ;  /* 0x000004000d0d7827 */ /* 0x000fc800078e00ff */
[----:B------:R-:W-:Y:S02]  /*0200*/  IMAD.MOV R5, RZ, RZ, -R5 ;  /* 0x000000ffff057224 */ /* 0x000fe400078e0a05 */
[----:B0-----:R-:W-:Y:S02]  /*0210*/  IMAD.MOV R8, RZ, RZ, -R13 ;  /* 0x000000ffff087224 */ /* 0x001fe400078e0a0d */
[C---:B------:R-:W-:Y:S02]  /*0220*/  IMAD R0, R15.reuse, R5, R6 ;  /* 0x000000050f007224 */ /* 0x040fe400078e0206 */
[----:B------:R-:W-:-:S03]  /*0230*/  IMAD R5, R15, R8, 0x400 ;  /* 0x000004000f057424 */ /* 0x000fc600078e0208 */
[C---:B------:R-:W-:Y:S02]  /*0240*/  ISETP.GT.U32.AND P0, PT, R15.reuse, R0, PT ;  /* 0x000000000f00720c */ /* 0x040fe40003f04070 */
[----:B------:R-:W-:Y:S01]  /*0250*/  ISETP.GT.U32.AND P3, PT, R15, R5, PT ;  /* 0x000000050f00720c */ /* 0x000fe20003f64070 */
[----:B------:R-:W-:Y:S02]  /*0260*/  UMOV UR4, 0x400 ;  /* 0x0000040000047882 */ /* 0x000fe40000000000 */
[----:B-1----:R-:W-:-:S08]  /*0270*/  ULEA UR5, UR5, UR4, 0x18 ;  /* 0x0000000405057291 */ /* 0x002fd0000f8ec0ff */
[--C-:B------:R-:W-:Y:S02]  /*0280*/  @!P0 IMAD.IADD R0, R0, 0x1, -R15.reuse ;  /* 0x0000000100008824 */ /* 0x100fe400078e0a0f */
[----:B------:R-:W-:Y:S01]  /*0290*/  @!P3 IMAD.IADD R5, R5, 0x1, -R15 ;  /* 0x000000010505b824 */ /* 0x000fe200078e0a0f */
[C---:B------:R-:W-:Y:S02]  /*02a0*/  LEA R6, R2.reuse, UR5, 0x2 ;  /* 0x0000000502067c11 */ /* 0x040fe4000f8e10ff */
[----:B------:R-:W-:Y:S02]  /*02b0*/  ISETP.GT.U32.AND P1, PT, R15, R0, PT ;  /* 0x000000000f00720c */ /* 0x000fe40003f24070 */
[----:B------:R-:W-:Y:S02]  /*02c0*/  ISETP.GE.U32.AND P0, PT, R5, R15, PT ;  /* 0x0000000f0500720c */ /* 0x000fe40003f06070 */
[----:B------:R-:W-:Y:S02]  /*02d0*/  LOP3.LUT R5, R7, 0x400, RZ, 0x3c, !PT ;  /* 0x0000040007057812 */ /* 0x000fe400078e3cff */
[----:B------:R-:W-:-:S02]  /*02e0*/  ISETP.GE.AND P2, PT, R2, RZ, PT ;  /* 0x000000ff0200720c */ /* 0x000fc40003f46270 */
[----:B------:R-:W-:Y:S01]  /*02f0*/  ISETP.GE.AND P4, PT, R5, RZ, PT ;  /* 0x000000ff0500720c */ /* 0x000fe20003f86270 */
[----:B------:R-:W-:Y:S01]  /*0300*/  @!P3 VIADD R13, R13, 0x1 ;  /* 0x000000010d0db836 */ /* 0x000fe20000000000 */
[----:B------:R-:W-:-:S03]  /*0310*/  UISETP.NE.AND UP0, UPT, UR10, URZ, UPT ;  /* 0x000000ff0a00728c */ /* 0x000fc6000bf05270 */
[----:B------:R-:W-:Y:S02]  /*0320*/  @!P1 IMAD.IADD R0, R0, 0x1, -R15 ;  /* 0x0000000100009824 */ /* 0x000fe400078e0a0f */
[----:B------:R-:W-:Y:S01]  /*0330*/  @P0 VIADD R13, R13, 0x1 ;  /* 0x000000010d0d0836 */ /* 0x000fe20000000000 */
[----:B------:R-:W-:Y:S02]  /*0340*/  ISETP.NE.AND P0, PT, R7, RZ, PT ;  /* 0x000000ff0700720c */ /* 0x000fe40003f05270 */
[----:B------:R-:W-:Y:S01]  /*0350*/  LOP3.LUT R5, RZ, R7, RZ, 0x33, !PT ;  /* 0x00000007ff057212 */ /* 0x000fe200078e33ff */
[----:B------:R-:W-:Y:S02]  /*0360*/  @!P2 IMAD.MOV R0, RZ, RZ, -R0 ;  /* 0x000000ffff00a224 */ /* 0x000fe400078e0a00 */
[----:B------:R-:W-:-:S03]  /*0370*/  @!P4 IMAD.MOV R13, RZ, RZ, -R13 ;  /* 0x000000ffff0dc224 */ /* 0x000fc600078e0a0d */
[C---:B------:R-:W-:Y:S02]  /*0380*/  SEL R9, R5.reuse, R0, !P0 ;  /* 0x0000000005097207 */ /* 0x040fe40004000000 */
[----:B------:R-:W-:Y:S01]  /*0390*/  SEL R0, R5, R13, !P0 ;  /* 0x0000000d05007207 */ /* 0x000fe20004000000 */
[----:B--2---:R0:W-:Y:S04]  /*03a0*/  STS [R6], R4 ;  /* 0x0000000406007388 */ /* 0x0041e80000000800 */
[----:B---3--:R0:W-:Y:S01]  /*03b0*/  STS [R6+0x1000], R3 ;  /* 0x0010000306007388 */ /* 0x0081e20000000800 */
[----:B------:R-:W-:Y:S05]  /*03c0*/  BRA.U !UP0, `(.L_x_0) ;  /* 0x0000000508a07547 */ /* 0x000fea000b800000 */
[----:B------:R-:W-:Y:S01]  /*03d0*/  ISETP.GE.AND P0, PT, R7, 0x1, PT ;  /* 0x000000010700780c */ /* 0x000fe20003f06270 */
[----:B------:R-:W-:Y:S02]  /*03e0*/  IMAD.IADD R5, R2, 0x1, -R9 ;  /* 0x0000000102057824 */ /* 0x000fe400078e0a09 */
[----:B0-----:R-:W-:-:S10]  /*03f0*/  IMAD.MOV.U32 R6, RZ, RZ, RZ ;  /* 0x000000ffff067224 */ /* 0x001fd400078e00ff */
[----:B------:R-:W-:Y:S05]  /*0400*/  @!P0 BRA `(.L_x_1) ;  /* 0x00000004007c8947 */ /* 0x000fea0003800000 */
[C---:B------:R-:W-:Y:S01]  /*0410*/  ISETP.GE.U32.AND P0, PT, R7.reuse, 0x4, PT ;  /* 0x000000040700780c */ /* 0x040fe20003f06070 */
[----:B------:R-:W-:Y:S01]  /*0420*/  IMAD.MOV.U32 R8, RZ, RZ, RZ ;  /* 0x000000ffff087224 */ /* 0x000fe200078e00ff */
[----:B------:R-:W-:Y:S01]  /*0430*/  LOP3.LUT R17, R7, 0x3, RZ, 0xc0, !PT ;  /* 0x0000000307117812 */ /* 0x000fe200078ec0ff */
[----:B------:R-:W-:-:S03]  /*0440*/  IMAD.MOV.U32 R6, RZ, RZ, RZ ;  /* 0x000000ffff067224 */ /* 0x000fc600078e00ff */
[----:B------:R-:W-:-:S07]  /*0450*/  ISETP.NE.AND P6, PT, R17, RZ, PT ;  /* 0x000000ff1100720c */ /* 0x000fce0003fc5270 */
[----:B------:R-:W-:Y:S06]  /*0460*/  @!P0 BRA `(.L_x_2) ;  /* 0x0000000000bc8947 */ /* 0x000fec0003800000 */
[----:B------:R-:W-:Y:S01]  /*0470*/  LOP3.LUT R8, R7, 0x7ffffffc, RZ, 0xc0, !PT ;  /* 0x7ffffffc07087812 */ /* 0x000fe200078ec0ff */
[----:B------:R-:W-:Y:S01]  /*0480*/  IMAD.MOV.U32 R6, RZ, RZ, RZ ;  /* 0x000000ffff067224 */ /* 0x000fe200078e00ff */
[----:B------:R-:W0:Y:S01]  /*0490*/  LDCU UR6, c[0x0][0x39c] ;  /* 0x00007380ff0677ac */ /* 0x000e220008000800 */
[----:B------:R-:W-:-:S05]  /*04a0*/  UMOV UR4, URZ ;  /* 0x000000ff00047c82 */ /* 0x000fca0008000000 */
.L_x_3:
[----:B------:R-:W-:Y:S01]  /*04b0*/  VIADD R7, R5, UR4 ;  /* 0x0000000405077c36 */ /* 0x000fe20008000000 */
[----:B------:R-:W-:-:S04]  /*04c0*/  UIADD3 UR4, UPT, UPT, UR4, 0x4, URZ ;  /* 0x0000000404047890 */ /* 0x000fc8000fffe0ff */
[----:B------:R-:W-:-:S05]  /*04d0*/  LEA R9, R7, UR5, 0x2 ;  /* 0x0000000507097c11 */ /* 0x000fca000f8e10ff */
[----:B------:R-:W1:Y:S04]  /*04e0*/  LDS R7, [R9] ;  /* 0x0000000009077984 */ /* 0x000e680000000800 */
[----:B------:R-:W2:Y:S04]  /*04f0*/  LDS R11, [R9+0x4] ;  /* 0x00000400090b7984 */ /* 0x000ea80000000800 */
[----:B------:R-:W3:Y:S04]  /*0500*/  LDS R13, [R9+0x8] ;  /* 0x00000800090d7984 */ /* 0x000ee80000000800 */
[----:B------:R-:W4:Y:S01]  /*0510*/  LDS R15, [R9+0xc] ;  /* 0x00000c00090f7984 */ /* 0x000f220000000800 */
[----:B-1----:R-:W-:-:S02]  /*0520*/  FSETP.GEU.AND P3, PT, |R4|, |R7|, PT ;  /* 0x400000070400720b */ /* 0x002fc40003f6e200 */
[C---:B--2---:R-:W-:Y:S02]  /*0530*/  FSETP.GEU.AND P1, PT, |R4|.reuse, |R11|, PT ;  /* 0x4000000b0400720b */ /* 0x044fe40003f2e200 */
[C---:B0-----:R-:W-:Y:S02]  /*0540*/  ISETP.LT.AND P3, PT, R3.reuse, UR6, !P3 ;  /* 0x0000000603007c0c */ /* 0x041fe4000df61270 */
[C---:B------:R-:W-:Y:S02]  /*0550*/  ISETP.LT.AND P1, PT, R3.reuse, UR6, !P1 ;  /* 0x0000000603007c0c */ /* 0x040fe4000cf21270 */
[C---:B---3--:R-:W-:Y:S02]  /*0560*/  FSETP.GEU.AND P0, PT, |R4|.reuse, |R13|, PT ;  /* 0x4000000d0400720b */ /* 0x048fe40003f0e200 */
[----:B----4-:R-:W-:Y:S02]  /*0570*/  FSETP.GEU.AND P2, PT, |R4|, |R15|, PT ;  /* 0x4000000f0400720b */ /* 0x010fe40003f4e200 */
[----:B------:R-:W-:-:S02]  /*0580*/  ISETP.LT.AND P0, PT, R3, UR6, !P0 ;  /* 0x0000000603007c0c */ /* 0x000fc4000c701270 */
[----:B------:R-:W-:-:S03]  /*0590*/  ISETP.LT.AND P2, PT, R3, UR6, !P2 ;  /* 0x0000000603007c0c */ /* 0x000fc6000d741270 */
[----:B------:R-:W0:Y:S01]  /*05a0*/  @!P3 LDS R10, [R9+0x1000] ;  /* 0x00100000090ab984 */ /* 0x000e220000000800 */
[C---:B------:R-:W-:Y:S02]  /*05b0*/  @!P3 ISETP.GE.AND P4, PT, R3.reuse, UR6, PT ;  /* 0x000000060300bc0c */ /* 0x040fe4000bf86270 */
[----:B------:R-:W-:Y:S01]  /*05c0*/  @!P1 ISETP.GE.AND P5, PT, R3, UR6, PT ;  /* 0x0000000603009c0c */ /* 0x000fe2000bfa6270 */
[----:B------:R-:W1:Y:S01]  /*05d0*/  @!P1 LDS R12, [R9+0x1004] ;  /* 0x00100400090c9984 */ /* 0x000e620000000800 */
[C---:B------:R-:W-:Y:S01]  /*05e0*/  @!P3 FSETP.EQ.OR P4, PT, |R4|.reuse, |R7|, P4 ;  /* 0x400000070400b20b */ /* 0x040fe20002782600 */
[----:B------:R-:W-:Y:S01]  /*05f0*/  IMAD.MOV.U32 R7, RZ, RZ, 0x1 ;  /* 0x00000001ff077424 */ /* 0x000fe200078e00ff */
[----:B------:R-:W-:Y:S01]  /*0600*/  @!P1 FSETP.EQ.OR P5, PT, |R4|, |R11|, P5 ;  /* 0x4000000b0400920b */ /* 0x000fe20002fa2600 */
[----:B------:R-:W2:Y:S01]  /*0610*/  @!P0 LDS R14, [R9+0x1008] ;  /* 0x00100800090e8984 */ /* 0x000ea20000000800 */
[----:B------:R-:W-:-:S03]  /*0620*/  IMAD.MOV.U32 R11, RZ, RZ, 0x1 ;  /* 0x00000001ff0b7424 */ /* 0x000fc600078e00ff */
[----:B------:R3:W4:Y:S02]  /*0630*/  @!P2 LDS R16, [R9+0x100c] ;  /* 0x00100c000910a984 */ /* 0x0007240000000800 */
[----:B---3--:R-:W-:Y:S01]  /*0640*/  IMAD.MOV.U32 R9, RZ, RZ, 0x1 ;  /* 0x00000001ff097424 */ /* 0x008fe200078e00ff */
[C---:B0-----:R-:W-:Y:S01]  /*0650*/  @!P3 ISETP.GT.AND P4, PT, R3.reuse, R10, P4 ;  /* 0x0000000a0300b20c */ /* 0x041fe20002784270 */
[----:B------:R-:W-:Y:S01]  /*0660*/  IMAD.MOV.U32 R10, RZ, RZ, 0x1 ;  /* 0x00000001ff0a7424 */ /* 0x000fe200078e00ff */
[C---:B-1----:R-:W-:Y:S02]  /*0670*/  @!P1 ISETP.GT.AND P5, PT, R3.reuse, R12, P5 ;  /* 0x0000000c0300920c */ /* 0x042fe40002fa4270 */
[----:B------:R-:W-:Y:S02]  /*0680*/  @!P3 SEL R7, RZ, 0x1, !P4 ;  /* 0x00000001ff07b807 */ /* 0x000fe40006000000 */
[C---:B------:R-:W-:Y:S02]  /*0690*/  @!P0 ISETP.GE.AND P3, PT, R3.reuse, UR6, PT ;  /* 0x0000000603008c0c */ /* 0x040fe4000bf66270 */
[----:B------:R-:W-:-:S02]  /*06a0*/  @!P2 ISETP.GE.AND P4, PT, R3, UR6, PT ;  /* 0x000000060300ac0c */ /* 0x000fc4000bf86270 */
[----:B------:R-:W-:Y:S02]  /*06b0*/  @!P1 SEL R9, RZ, 0x1, !P5 ;  /* 0x00000001ff099807 */ /* 0x000fe40006800000 */
[----:B------:R-:W-:Y:S02]  /*06c0*/  ISETP.NE.AND P1, PT, R8, UR4, PT ;  /* 0x0000000408007c0c */ /* 0x000fe4000bf25270 */
[C---:B------:R-:W-:Y:S02]  /*06d0*/  @!P0 FSETP.EQ.OR P3, PT, |R4|.reuse, |R13|, P3 ;  /* 0x4000000d0400820b */ /* 0x040fe40001f62600 */
[----:B------:R-:W-:Y:S02]  /*06e0*/  @!P2 FSETP.EQ.OR P4, PT, |R4|, |R15|, P4 ;  /* 0x4000000f0400a20b */ /* 0x000fe40002782600 */
[C---:B--2---:R-:W-:Y:S02]  /*06f0*/  @!P0 ISETP.GT.AND P3, PT, R3.reuse, R14, P3 ;  /* 0x0000000e0300820c */ /* 0x044fe40001f64270 */
[----:B----4-:R-:W-:-:S02]  /*0700*/  @!P2 ISETP.GT.AND P4, PT, R3, R16, P4 ;  /* 0x000000100300a20c */ /* 0x010fc40002784270 */
[----:B------:R-:W-:Y:S02]  /*0710*/  IADD3 R6, PT, PT, R9, R7, R6 ;  /* 0x0000000709067210 */ /* 0x000fe40007ffe006 */
[----:B------:R-:W-:Y:S02]  /*0720*/  @!P0 SEL R10, RZ, 0x1, !P3 ;  /* 0x00000001ff0a8807 */ /* 0x000fe40005800000 */
[----:B------:R-:W-:-:S04]  /*0730*/  @!P2 SEL R11, RZ, 0x1, !P4 ;  /* 0x00000001ff0ba807 */ /* 0x000fc80006000000 */
[----:B------:R-:W-:Y:S01]  /*0740*/  IADD3 R6, PT, PT, R11, R10, R6 ;  /* 0x0000000a0b067210 */ /* 0x000fe20007ffe006 */
[----:B------:R-:W-:Y:S06]  /*0750*/  @P1 BRA `(.L_x_3) ;  /* 0xfffffffc00541947 */ /* 0x000fec000383ffff */
.L_x_2:
[----:B------:R-:W-:Y:S05]  /*0760*/  @!P6 BRA `(.L_x_1) ;  /* 0x0000000000a4e947 */ /* 0x000fea0003800000 */
[----:B------:R-:W0:Y:S01]  /*0770*/  LDCU UR4, c[0x0][0x3a0] ;  /* 0x00007400ff0477ac */ /* 0x000e220008000800 */
[----:B------:R-:W-:Y:S01]  /*0780*/  ISETP.NE.AND P0, PT, R17, 0x1, PT ;  /* 0x000000011100780c */ /* 0x000fe20003f05270 */
[----:B0-----:R-:W-:-:S04]  /*0790*/  ULOP3.LUT UR4, UR4, 0x1, URZ, 0xc0, !UPT ;  /* 0x0000000104047892 */ /* 0x001fc8000f8ec0ff */
[----:B------:R-:W-:-:S08]  /*07a0*/  UISETP.NE.U32.AND UP0, UPT, UR4, 0x1, UPT ;  /* 0x000000010400788c */ /* 0x000fd0000bf05070 */
[----:B------:R-:W-:Y:S05]  /*07b0*/  @!P0 BRA `(.L_x_4) ;  /* 0x00000000005c8947 */ /* 0x000fea0003800000 */
[----:B------:R-:W-:Y:S02]  /*07c0*/  IMAD.IADD R7, R5, 0x1, R8 ;  /* 0x0000000105077824 */ /* 0x000fe400078e0208 */
[----:B------:R-:W-:-:S03]  /*07d0*/  VIADD R8, R8, 0x2 ;  /* 0x0000000208087836 */ /* 0x000fc60000000000 */
[----:B------:R-:W-:-:S05]  /*07e0*/  LEA R11, R7, UR5, 0x2 ;  /* 0x00000005070b7c11 */ /* 0x000fca000f8e10ff */
[----:B------:R-:W0:Y:S04]  /*07f0*/  LDS R7, [R11] ;  /* 0x000000000b077984 */ /* 0x000e280000000800 */
[----:B------:R-:W1:Y:S01]  /*0800*/  LDS R9, [R11+0x4] ;  /* 0x000004000b097984 */ /* 0x000e620000000800 */
[C---:B0-----:R-:W-:Y:S02]  /*0810*/  FSETP.GEU.AND P0, PT, |R4|.reuse, |R7|, PT ;  /* 0x400000070400720b */ /* 0x041fe40003f0e200 */
[----:B-1----:R-:W-:Y:S02]  /*0820*/  FSETP.GEU.AND P1, PT, |R4|, |R9|, PT ;  /* 0x400000090400720b */ /* 0x002fe40003f2e200 */
[C---:B------:R-:W-:Y:S02]  /*0830*/  ISETP.LT.AND P0, PT, R3.reuse, UR6, !P0 ;  /* 0x0000000603007c0c */ /* 0x040fe4000c701270 */
[----:B------:R-:W-:-:S11]  /*0840*/  ISETP.LT.AND P1, PT, R3, UR6, !P1 ;  /* 0x0000000603007c0c */ /* 0x000fd6000cf21270 */
[----:B------:R-:W0:Y:S01]  /*0850*/  @!P0 LDS R10, [R11+0x1000] ;  /* 0x001000000b0a8984 */ /* 0x000e220000000800 */
[C---:B------:R-:W-:Y:S02]  /*0860*/  @!P0 ISETP.GE.AND P2, PT, R3.reuse, UR6, PT ;  /* 0x0000000603008c0c */ /* 0x040fe4000bf46270 */
[C---:B------:R-:W-:Y:S01]  /*0870*/  @!P1 ISETP.GE.AND P3, PT, R3.reuse, UR6, PT ;  /* 0x0000000603009c0c */ /* 0x040fe2000bf66270 */
[----:B------:R-:W1:Y:S01]  /*0880*/  @!P1 LDS R12, [R11+0x1004] ;  /* 0x001004000b0c9984 */ /* 0x000e620000000800 */
[C---:B------:R-:W-:Y:S01]  /*0890*/  @!P0 FSETP.EQ.OR P2, PT, |R4|.reuse, |R7|, P2 ;  /* 0x400000070400820b */ /* 0x040fe20001742600 */
[----:B------:R-:W-:Y:S01]  /*08a0*/  IMAD.MOV.U32 R7, RZ, RZ, 0x1 ;  /* 0x00000001ff077424 */ /* 0x000fe200078e00ff */
[----:B------:R-:W-:Y:S01]  /*08b0*/  @!P1 FSETP.EQ.OR P3, PT, |R4|, |R9|, P3 ;  /* 0x400000090400920b */ /* 0x000fe20001f62600 */
[----:B------:R-:W-:Y:S01]  /*08c0*/  IMAD.MOV.U32 R9, RZ, RZ, 0x1 ;  /* 0x00000001ff097424 */ /* 0x000fe200078e00ff */
[C---:B0-----:R-:W-:Y:S02]  /*08d0*/  @!P0 ISETP.GT.AND P2, PT, R3.reuse, R10, P2 ;  /* 0x0000000a0300820c */ /* 0x041fe40001744270 */
[----:B-1----:R-:W-:-:S02]  /*08e0*/  @!P1 ISETP.GT.AND P3, PT, R3, R12, P3 ;  /* 0x0000000c0300920c */ /* 0x002fc40001f64270 */
[----:B------:R-:W-:Y:S02]  /*08f0*/  @!P0 SEL R7, RZ, 0x1, !P2 ;  /* 0x00000001ff078807 */ /* 0x000fe40005000000 */
[----:B------:R-:W-:-:S03]  /*0900*/  @!P1 SEL R9, RZ, 0x1, !P3 ;  /* 0x00000001ff099807 */ /* 0x000fc60005800000 */
[----:B------:R-:W-:-:S04]  /*0910*/  IMAD.IADD R6, R6, 0x1, R7 ;  /* 0x0000000106067824 */ /* 0x000fc800078e0207 */
[----:B------:R-:W-:-:S07]  /*0920*/  IMAD.IADD R6, R6, 0x1, R9 ;  /* 0x0000000106067824 */ /* 0x000fce00078e0209 */
.L_x_4:
[----:B------:R-:W-:Y:S05]  /*0930*/  BRA.U UP0, `(.L_x_1) ;  /* 0x0000000100307547 */ /* 0x000fea000b800000 */
[----:B------:R-:W-:-:S05]  /*0940*/  IMAD.IADD R8, R5, 0x1, R8 ;  /* 0x0000000105087824 */ /* 0x000fca00078e0208 */
[----:B------:R-:W-:-:S05]  /*0950*/  LEA R9, R8, UR5, 0x2 ;  /* 0x0000000508097c11 */ /* 0x000fca000f8e10ff */
[----:B------:R-:W0:Y:S02]  /*0960*/  LDS R7, [R9] ;  /* 0x0000000009077984 */ /* 0x000e240000000800 */
[----:B0-----:R-:W-:-:S04]  /*0970*/  FSETP.GEU.AND P0, PT, |R4|, |R7|, PT ;  /* 0x400000070400720b */ /* 0x001fc80003f0e200 */
[----:B------:R-:W-:-:S13]  /*0980*/  ISETP.LT.AND P0, PT, R3, UR6, !P0 ;  /* 0x0000000603007c0c */ /* 0x000fda000c701270 */
[----:B------:R-:W0:Y:S01]  /*0990*/  @!P0 LDS R8, [R9+0x1000] ;  /* 0x0010000009088984 */ /* 0x000e220000000800 */
[----:B------:R-:W-:-:S04]  /*09a0*/  @!P0 ISETP.GE.AND P1, PT, R3, UR6, PT ;  /* 0x0000000603008c0c */ /* 0x000fc8000bf26270 */
[----:B------:R-:W-:Y:S01]  /*09b0*/  @!P0 FSETP.EQ.OR P1, PT, |R4|, |R7|, P1 ;  /* 0x400000070400820b */ /* 0x000fe20000f22600 */
[----:B------:R-:W-:-:S03]  /*09c0*/  IMAD.MOV.U32 R7, RZ, RZ, 0x1 ;  /* 0x00000001ff077424 */ /* 0x000fc600078e00ff */
[----:B0-----:R-:W-:-:S04]  /*09d0*/  @!P0 ISETP.GT.AND P1, PT, R3, R8, P1 ;  /* 0x000000080300820c */ /* 0x001fc80000f24270 */
[----:B------:R-:W-:-:S05]  /*09e0*/  @!P0 SEL R7, RZ, 0x1, !P1 ;  /* 0x00000001ff078807 */ /* 0x000fca0004800000 */
[----:B------:R-:W-:-:S07]  /*09f0*/  IMAD.IADD R6, R6, 0x1, R7 ;  /* 0x0000000106067824 */ /* 0x000fce00078e0207 */
.L_x_1:
[----:B------:R-:W-:Y:S01]  /*0a00*/  BAR.SYNC.DEFER_BLOCKING 0x0 ;  /* 0x0000000000007b1d */ /* 0x000fe20000010000 */
[----:B------:R-:W-:-:S05]  /*0a10*/  IMAD.IADD R5, R5, 0x1, R6 ;  /* 0x0000000105057824 */ /* 0x000fca00078e0206 */
[----:B------:R-:W-:-:S05]  /*0a20*/  LEA R5, R5, UR5, 0x2 ;  /* 0x0000000505057c11 */ /* 0x000fca000f8e10ff */
[----:B------:R1:W-:Y:S04]  /*0a30*/  STS [R5], R4 ;  /* 0x0000000405007388 */ /* 0x0003e80000000800 */
[----:B------:R1:W-:Y:S02]  /*0a40*/  STS [R5+0x1000], R3 ;  /* 0x0010000305007388 */ /* 0x0003e40000000800 */
.L_x_0:
[C---:B01----:R-:W-:Y:S01]  /*0a50*/  LOP3.LUT R3, R0.reuse, 0x1, RZ, 0xc0, !PT ;  /* 0x0000000100037812 */ /* 0x043fe200078ec0ff */
[----:B------:R-:W0:Y:S03]  /*0a60*/  LDCU UR4, c[0x0][0x3a0] ;  /* 0x00007400ff0477ac */ /* 0x000e260008000800 */
[----:B------:R-:W-:Y:S01]  /*0a70*/  LEA.HI.SX32 R3, R0, R3, 0x1f ;  /* 0x0000000300037211 */ /* 0x000fe200078ffaff */
[----:B------:R-:W-:Y:S03]  /*0a80*/  BAR.SYNC.DEFER_BLOCKING 0x0 ;  /* 0x0000000000007b1d */ /* 0x000fe60000010000 */
[----:B------:R-:W-:Y:S01]  /*0a90*/  ISETP.NE.AND P0, PT, R3, RZ, PT ;  /* 0x000000ff0300720c */ /* 0x000fe20003f05270 */
[----:B0-----:R-:W-:-:S12]  /*0aa0*/  IMAD.U32 R11, RZ, RZ, UR4 ;  /* 0x00000004ff0b7e24 */ /* 0x001fd8000f8e00ff */
[----:B------:R-:W-:Y:S05]  /*0ab0*/  @!P0 BRA `(.L_x_5) ;  /* 0x0000001000a08947 */ /* 0x000fea0003800000 */
[----:B------:R-:W-:Y:S01]  /*0ac0*/  IMAD R9, R2, R11, RZ ;  /* 0x0000000b02097224 */ /* 0x000fe200078e02ff */
[C---:B------:R-:W-:Y:S01]  /*0ad0*/  LOP3.LUT R24, R11.reuse, 0x3, RZ, 0xc0, !PT ;  /* 0x000000030b187812 */ /* 0x040fe200078ec0ff */
[C---:B------:R-:W-:Y:S01]  /*0ae0*/  IMAD.SHL.U32 R6, R11.reuse, 0x4, RZ ;  /* 0x000000040b067824 */ /* 0x040fe200078e00ff */
[C---:B------:R-:W-:Y:S02]  /*0af0*/  LOP3.LUT R23, R11.reuse, 0x7, RZ, 0xc0, !PT ;  /* 0x000000070b177812 */ /* 0x040fe400078ec0ff */
[C---:B------:R-:W-:Y:S02]  /*0b00*/  LOP3.LUT R8, R11.reuse, 0x7ffffffc, RZ, 0xc0, !PT ;  /* 0x7ffffffc0b087812 */ /* 0x040fe400078ec0ff */
[C---:B------:R-:W-:Y:S02]  /*0b10*/  LOP3.LUT R22, R11.reuse, 0x1, RZ, 0xc0, !PT ;  /* 0x000000010b167812 */ /* 0x040fe400078ec0ff */
[----:B------:R-:W-:Y:S02]  /*0b20*/  LOP3.LUT R7, R11, 0x7ffffff8, RZ, 0xc0, !PT ;  /* 0x7ffffff80b077812 */ /* 0x000fe400078ec0ff */
[----:B------:R-:W-:-:S07]  /*0b30*/  LEA R5, R9, UR5, 0x2 ;  /* 0x0000000509057c11 */ /* 0x000fce000f8e10ff */
.L_x_16:
[----:B0-----:R-:W0:Y:S01]  /*0b40*/  LDC R11, c[0x0][0x3a0] ;  /* 0x0000e800ff0b7b82 */ /* 0x001e220000000800 */
[--C-:B--2---:R-:W-:Y:S01]  /*0b50*/  IMAD.IADD R15, R2, 0x1, R3.reuse ;  /* 0x00000001020f7824 */ /* 0x104fe200078e0203 */
[----:B------:R-:W-:Y:S04]  /*0b60*/  BSSY.RECONVERGENT B0, `(.L_x_6) ;  /* 0x0000114000007945 */ /* 0x000fe80003800200 */
[----:B------:R-:W-:Y:S01]  /*0b70*/  ISETP.GE.U32.AND P0, PT, R15, R0, PT ;  /* 0x000000000f00720c */ /* 0x000fe20003f06070 */
[----:B------:R-:W-:-:S03]  /*0b80*/  IMAD.MOV.U32 R0, RZ, RZ, R3 ;  /* 0x000000ffff007224 */ /* 0x000fc600078e0003 */
[----:B------:R-:W-:Y:S02]  /*0b90*/  ISETP.GE.U32.OR P0, PT, R2, R3, P0 ;  /* 0x000000030200720c */ /* 0x000fe40000706470 */
[----:B0-----:R-:W-:-:S04]  /*0ba0*/  ISETP.GE.AND P1, PT, R11, 0x1, PT ;  /* 0x000000010b00780c */ /* 0x001fc80003f26270 */
[----:B------:R-:W-:-:S13]  /*0bb0*/  PLOP3.LUT P0, PT, P0, P1, PT, 0xf2, 0x2f ;  /* 0x00000000002f781c */ /* 0x000fda0000703e72 */
[----:B------:R-:W-:Y:S05]  /*0bc0*/  @P0 BRA `(.L_x_7) ;  /* 0x0000001000340947 */ /* 0x000fea0003800000 */
[----:B------:R-:W-:Y:S01]  /*0bd0*/  ISETP.GE.U32.AND P0, PT, R11, 0x4, PT ;  /* 0x000000040b00780c */ /* 0x000fe20003f06070 */
[----:B------:R-:W-:Y:S02]  /*0be0*/  IMAD R4, R3, R11, R9 ;  /* 0x0000000b03047224 */ /* 0x000fe400078e0209 */
[----:B------:R-:W-:Y:S02]  /*0bf0*/  IMAD.MOV.U32 R13, RZ, RZ, RZ ;  /* 0x000000ffff0d7224 */ /* 0x000fe400078e00ff */
[----:B------:R-:W-:Y:S02]  /*0c00*/  IMAD.MOV.U32 R3, RZ, RZ, RZ ;  /* 0x000000ffff037224 */ /* 0x000fe400078e00ff */
[----:B------:R-:W-:-:S06]  /*0c10*/  IMAD.MOV.U32 R10, RZ, RZ, RZ ;  /* 0x000000ffff0a7224 */ /* 0x000fcc00078e00ff */
[----:B------:R-:W-:Y:S05]  /*0c20*/  @!P0 BRA `(.L_x_8) ;  /* 0x0000000400948947 */ /* 0x000fea0003800000 */
[----:B------:R-:W0:Y:S01]  /*0c30*/  S2UR UR5, SR_CgaCtaId ;  /* 0x00000000000579c3 */ /* 0x000e220000008800 */
[----:B------:R-:W-:Y:S01]  /*0c40*/  UMOV UR4, 0x400 ;  /* 0x0000040000047882 */ /* 0x000fe20000000000 */
[----:B------:R-:W-:Y:S02]  /*0c50*/  IMAD.MOV R12, RZ, RZ, -R8 ;  /* 0x000000ffff0c7224 */ /* 0x000fe400078e0a08 */
[----:B------:R-:W-:Y:S02]  /*0c60*/  IMAD.MOV.U32 R3, RZ, RZ, RZ ;  /* 0x000000ffff037224 */ /* 0x000fe400078e00ff */
[----:B------:R-:W-:Y:S01]  /*0c70*/  IMAD.MOV.U32 R10, RZ, RZ, RZ ;  /* 0x000000ffff0a7224 */ /* 0x000fe200078e00ff */
[----:B0-----:R-:W-:-:S06]  /*0c80*/  ULEA UR4, UR5, UR4, 0x18 ;  /* 0x0000000405047291 */ /* 0x001fcc000f8ec0ff */
[----:B------:R-:W-:Y:S01]  /*0c90*/  LEA R5, R9, UR4, 0x2 ;  /* 0x0000000409057c11 */ /* 0x000fe2000f8e10ff */
[----:B------:R-:W-:-:S04]  /*0ca0*/  IMAD R13, R6, R15, UR4 ;  /* 0x00000004060d7e24 */ /* 0x000fc8000f8e020f */
[----:B------:R-:W-:Y:S02]  /*0cb0*/  VIADD R13, R13, 0x300c ;  /* 0x0000300c0d0d7836 */ /* 0x000fe40000000000 */
[----:B------:R-:W-:-:S07]  /*0cc0*/  VIADD R14, R5, 0x200c ;  /* 0x0000200c050e7836 */ /* 0x000fce0000000000 */
.L_x_9:
[----:B------:R-:W-:Y:S02]  /*0cd0*/  IMAD.IADD R16, R4, 0x1, R3 ;  /* 0x0000000104107824 */ /* 0x000fe400078e0203 */
[----:B------:R-:W-:Y:S02]  /*0ce0*/  IMAD R15, R10, 0x4, R5 ;  /* 0x000000040a0f7824 */ /* 0x000fe400078e0205 */
[----:B------:R-:W-:Y:S01]  /*0cf0*/  VIADD R12, R12, 0x4 ;  /* 0x000000040c0c7836 */ /* 0x000fe20000000000 */
[----:B------:R-:W-:Y:S02]  /*0d00*/  LEA R19, R16, UR4, 0x2 ;  /* 0x0000000410137c11 */ /* 0x000fe4000f8e10ff */
[----:B------:R-:W-:Y:S04]  /*0d10*/  LDS R17, [R15] ;  /* 0x000000000f117984 */ /* 0x000fe80000000800 */
[----:B------:R-:W0:Y:S04]  /*0d20*/  LDS R18, [R19] ;  /* 0x0000000013127984 */ /* 0x000e280000000800 */
[----:B------:R-:W-:Y:S04]  /*0d30*/  LDS R20, [R15+0x1000] ;  /* 0x001000000f147984 */ /* 0x000fe80000000800 */
[----:B------:R-:W1:Y:S01]  /*0d40*/  LDS R21, [R19+0x1000] ;  /* 0x0010000013157984 */ /* 0x000e620000000800 */
[----:B0-----:R-:W-:-:S02]  /*0d50*/  FSETP.NEU.AND P1, PT, |R17|, |R18|, PT ;  /* 0x400000121100720b */ /* 0x001fc40003f2d200 */
[----:B------:R-:W-:Y:S02]  /*0d60*/  FSETP.GT.AND P0, PT, |R18|, |R17|, PT ;  /* 0x400000111200720b */ /* 0x000fe40003f04200 */
[----:B-1----:R-:W-:-:S04]  /*0d70*/  ISETP.GE.AND P2, PT, R21, R20, PT ;  /* 0x000000141500720c */ /* 0x002fc80003f46270 */
[----:B------:R-:W-:-:S05]  /*0d80*/  SEL R16, RZ, 0xffffffff, P2 ;  /* 0xffffffffff107807 */ /* 0x000fca0001000000 */
[----:B------:R-:W-:-:S04]  /*0d90*/  @P1 SEL R16, RZ, 0xffffffff, !P0 ;  /* 0xffffffffff101807 */ /* 0x000fc80004000000 */
[----:B------:R-:W-:-:S04]  /*0da0*/  LOP3.LUT R16, R16, 0x1, RZ, 0xc0, !PT ;  /* 0x0000000110107812 */ /* 0x000fc800078ec0ff */
[----:B------:R-:W-:-:S04]  /*0db0*/  ISETP.NE.U32.AND P1, PT, R16, 0x1, PT ;  /* 0x000000011000780c */ /* 0x000fc80003f25070 */
[----:B------:R-:W-:Y:S01]  /*0dc0*/  FSEL R25, R18, R17, !P1 ;  /* 0x0000001112197208 */ /* 0x000fe20004800000 */
[----:B------:R-:W-:Y:S01]  /*0dd0*/  VIADD R17, R15, 0x4 ;  /* 0x000000040f117836 */ /* 0x000fe20000000000 */
[----:B------:R-:W-:Y:S01]  /*0de0*/  SEL R20, R21, R20, !P1 ;  /* 0x0000001415147207 */ /* 0x000fe20004800000 */
[----:B------:R-:W-:Y:S02]  /*0df0*/  VIADD R18, R19, 0x4 ;  /* 0x0000000413127836 */ /* 0x000fe40000000000 */
[----:B------:R-:W-:Y:S04]  /*0e00*/  STS [R14+-0xc], R25 ;  /* 0xfffff4190e007388 */ /* 0x000fe80000000800 */
[----:B------:R-:W-:Y:S01]  /*0e10*/  @!P1 IMAD.MOV R17, RZ, RZ, R15 ;  /* 0x000000ffff119224 */ /* 0x000fe200078e020f */
[----:B------:R0:W-:Y:S01]  /*0e20*/  STS [R13+-0xc], R20 ;  /* 0xfffff4140d007388 */ /* 0x0001e20000000800 */
[----:B------:R-:W-:-:S03]  /*0e30*/  @P1 IMAD.MOV R18, RZ, RZ, R19 ;  /* 0x000000ffff121224 */ /* 0x000fc600078e0213 */
[----:B------:R-:W-:Y:S04]  /*0e40*/  LDS R19, [R17] ;  /* 0x0000000011137984 */ /* 0x000fe80000000800 */
[----:B------:R-:W1:Y:S01]  /*0e50*/  LDS R26, [R18] ;  /* 0x00000000121a7984 */ /* 0x000e620000000800 */
[----:B0-----:R-:W-:-:S03]  /*0e60*/  VIADD R20, R18, 0x4 ;  /* 0x0000000412147836 */ /* 0x001fc60000000000 */
[----:B------:R-:W-:Y:S04]  /*0e70*/  LDS R21, [R17+0x1000] ;  /* 0x0010000011157984 */ /* 0x000fe80000000800 */
[----:B------:R-:W0:Y:S01]  /*0e80*/  LDS R28, [R18+0x1000] ;  /* 0x00100000121c7984 */ /* 0x000e220000000800 */
[----:B-1----:R-:W-:Y:S02]  /*0e90*/  FSETP.NEU.AND P2, PT, |R19|, |R26|, PT ;  /* 0x4000001a1300720b */ /* 0x002fe40003f4d200 */
[----:B------:R-:W-:Y:S02]  /*0ea0*/  FSETP.GT.AND P0, PT, |R26|, |R19|, PT ;  /* 0x400000131a00720b */ /* 0x000fe40003f04200 */
[----:B0-----:R-:W-:-:S04]  /*0eb0*/  ISETP.GE.AND P3, PT, R28, R21, PT ;  /* 0x000000151c00720c */ /* 0x001fc80003f66270 */
[----:B------:R-:W-:-:S05]  /*0ec0*/  SEL R15, RZ, 0xffffffff, P3 ;  /* 0xffffffffff0f7807 */ /* 0x000fca0001800000 */
[----:B------:R-:W-:-:S04]  /*0ed0*/  @P2 SEL R15, RZ, 0xffffffff, !P0 ;  /* 0xffffffffff0f2807 */ /* 0x000fc80004000000 */
[----:B------:R-:W-:-:S04]  /*0ee0*/  LOP3.LUT R15, R15, 0x1, RZ, 0xc0, !PT ;  /* 0x000000010f0f7812 */ /* 0x000fc800078ec0ff */
[C---:B------:R-:W-:Y:S02]  /*0ef0*/  ISETP.NE.U32.AND P0, PT, R15.reuse, 0x1, PT ;  /* 0x000000010f00780c */ /* 0x040fe40003f05070 */
[----:B------:R-:W-:Y:S02]  /*0f00*/  IADD3 R3, PT, PT, R15, R3, R16 ;  /* 0x000000030f037210 */ /* 0x000fe40007ffe010 */
[----:B------:R-:W-:Y:S01]  /*0f10*/  FSEL R25, R26, R19, !P0 ;  /* 0x000000131a197208 */ /* 0x000fe20004000000 */
[----:B------:R-:W-:Y:S01]  /*0f20*/  VIADD R19, R17, 0x4 ;  /* 0x0000000411137836 */ /* 0x000fe20000000000 */
[----:B------:R-:W-:-:S03]  /*0f30*/  SEL R28, R28, R21, !P0 ;  /* 0x000000151c1c7207 */ /* 0x000fc60004000000 */
[----:B------:R0:W-:Y:S04]  /*0f40*/  STS [R14+-0x8], R25 ;  /* 0xfffff8190e007388 */ /* 0x0001e80000000800 */
[----:B------:R-:W-:Y:S01]  /*0f50*/  @!P0 IMAD.MOV R19, RZ, RZ, R17 ;  /* 0x000000ffff138224 */ /* 0x000fe200078e0211 */
[----:B------:R-:W-:Y:S01]  /*0f60*/  STS [R13+-0x8], R28 ;  /* 0xfffff81c0d007388 */ /* 0x000fe20000000800 */
[----:B------:R-:W-:Y:S02]  /*0f70*/  @P0 IMAD.MOV R20, RZ, RZ, R18 ;  /* 0x000000ffff140224 */ /* 0x000fe400078e0212 */
[----:B------:R-:W-:Y:S01]  /*0f80*/  VIADD R17, R10, 0x1 ;  /* 0x000000010a117836 */ /* 0x000fe20000000000 */
[----:B------:R-:W-:Y:S01]  /*0f90*/  LDS R26, [R19] ;  /* 0x00000000131a7984 */ /* 0x000fe20000000800 */
[----:B------:R-:W-:-:S02]  /*0fa0*/  @!P1 IMAD.MOV R17, RZ, RZ, R10 ;  /* 0x000000ffff119224 */ /* 0x000fc400078e020a */
[----:B0-----:R-:W-:Y:S01]  /*0fb0*/  VIADD R25, R20, 0x4 ;  /* 0x0000000414197836 */ /* 0x001fe20000000000 */
[----:B------:R-:W0:Y:S01]  /*0fc0*/  LDS R27, [R20] ;  /* 0x00000000141b7984 */ /* 0x000e220000000800 */
[----:B------:R-:W-:Y:S02]  /*0fd0*/  VIADD R10, R17, 0x1 ;  /* 0x00000001110a7836 */ /* 0x000fe40000000000 */
[----:B------:R-:W-:Y:S01]  /*0fe0*/  @!P0 IMAD.MOV R10, RZ, RZ, R17 ;  /* 0x000000ffff0a8224 */ /* 0x000fe200078e0211 */
        /* <DEDUP_REMOVED lines=9> */
[----:B------:R-:W-:Y:S02]  /*1080*/  FSEL R27, R27, R26, !P1 ;  /* 0x0000001a1b1b7208 */ /* 0x000fe40004800000 */
[----:B------:R-:W-:Y:S01]  /*1090*/  SEL R26, R18, R21, !P1 ;  /* 0x00000015121a7207 */ /* 0x000fe20004800000 */
[----:B------:R-:W-:Y:S02]  /*10a0*/  VIADD R21, R19, 0x4 ;  /* 0x0000000413157836 */ /* 0x000fe40000000000 */
[----:B------:R-:W-:Y:S04]  /*10b0*/  STS [R14+-0x4], R27 ;  /* 0xfffffc1b0e007388 */ /* 0x000fe80000000800 */
[----:B------:R-:W-:Y:S01]  /*10c0*/  @!P1 IMAD.MOV R21, RZ, RZ, R19 ;  /* 0x000000ffff159224 */ /* 0x000fe200078e0213 */
[----:B------:R-:W-:Y:S01]  /*10d0*/  STS [R13+-0x4], R26 ;  /* 0xfffffc1a0d007388 */ /* 0x000fe20000000800 */
[----:B------:R-:W-:-:S03]  /*10e0*/  @P1 IMAD.MOV R25, RZ, RZ, R20 ;  /* 0x000000ffff191224 */ /* 0x000fc600078e0214 */
        /* <DEDUP_REMOVED lines=10> */
[C---:B------:R-:W-:Y:S02]  /*1190*/  ISETP.NE.U32.AND P0, PT, R18.reuse, 0x1, PT ;  /* 0x000000011200780c */ /* 0x040fe40003f05070 */
[----:B------:R-:W-:Y:S02]  /*11a0*/  IADD3 R3, PT, PT, R18, R3, R17 ;  /* 0x0000000312037210 */ /* 0x000fe40007ffe011 */
[----:B------:R-:W-:Y:S01]  /*11b0*/  FSEL R27, R20, R19, !P0 ;  /* 0x00000013141b7208 */ /* 0x000fe20004000000 */
[----:B------:R-:W-:Y:S01]  /*11c0*/  VIADD R19, R10, 0x1 ;  /* 0x000000010a137836 */ /* 0x000fe20000000000 */
[----:B------:R-:W-:Y:S01]  /*11d0*/  SEL R28, R29, R28, !P0 ;  /* 0x0000001c1d1c7207 */ /* 0x000fe20004000000 */
[----:B------:R-:W-:Y:S01]  /*11e0*/  @!P1 IMAD.MOV R19, RZ, RZ, R10 ;  /* 0x000000ffff139224 */ /* 0x000fe200078e020a */
[----:B------:R-:W-:Y:S01]  /*11f0*/  ISETP.NE.AND P1, PT, R12, RZ, PT ;  /* 0x000000ff0c00720c */ /* 0x000fe20003f25270 */
[----:B------:R0:W-:Y:S02]  /*1200*/  STS [R14], R27 ;  /* 0x0000001b0e007388 */ /* 0x0001e40000000800 */
[----:B------:R-:W-:-:S02]  /*1210*/  VIADD R10, R19, 0x1 ;  /* 0x00000001130a7836 */ /* 0x000fc40000000000 */
[----:B------:R1:W-:Y:S01]  /*1220*/  STS [R13], R28 ;  /* 0x0000001c0d007388 */ /* 0x0003e20000000800 */
[----:B------:R-:W-:Y:S02]  /*1230*/  @!P0 IMAD.MOV R10, RZ, RZ, R19 ;  /* 0x000000ffff0a8224 */ /* 0x000fe400078e0213 */
[----:B0-----:R-:W-:Y:S02]  /*1240*/  VIADD R14, R14, 0x10 ;  /* 0x000000100e0e7836 */ /* 0x001fe40000000000 */
[----:B-1----:R-:W-:-:S03]  /*1250*/  VIADD R13, R13, 0x10 ;  /* 0x000000100d0d7836 */ /* 0x002fc60000000000 */
[----:B------:R-:W-:Y:S05]  /*1260*/  @P1 BRA `(.L_x_9) ;  /* 0xfffffff800981947 */ /* 0x000fea000383ffff */
[----:B------:R-:W-:-:S07]  /*1270*/  IMAD.MOV.U32 R13, RZ, RZ, R8 ;  /* 0x000000ffff0d7224 */ /* 0x000fce00078e0008 */
.L_x_8:
[----:B------:R-:W0:Y:S01]  /*1280*/  S2UR UR5, SR_CgaCtaId ;  /* 0x00000000000579c3 */ /* 0x000e220000008800 */
[----:B------:R-:W-:Y:S01]  /*1290*/  ISETP.NE.AND P0, PT, R24, RZ, PT ;  /* 0x000000ff1800720c */ /* 0x000fe20003f05270 */
[----:B------:R-:W-:Y:S02]  /*12a0*/  UMOV UR4, 0x400 ;  /* 0x0000040000047882 */ /* 0x000fe40000000000 */
[----:B0-----:R-:W-:-:S06]  /*12b0*/  ULEA UR4, UR5, UR4, 0x18 ;  /* 0x0000000405047291 */ /* 0x001fcc000f8ec0ff */
[----:B------:R-:W-:-:S04]  /*12c0*/  LEA R12, R4, UR4, 0x2 ;  /* 0x00000004040c7c11 */ /* 0x000fc8000f8e10ff */
[----:B------:R-:W-:Y:S05]  /*12d0*/  @!P0 BRA `(.L_x_10) ;  /* 0x0000000400148947 */ /* 0x000fea0003800000 */
[----:B------:R-:W-:Y:S02]  /*12e0*/  ISETP.NE.AND P2, PT, R24, 0x1, PT ;  /* 0x000000011800780c */ /* 0x000fe40003f45270 */
[----:B------:R-:W-:-:S11]  /*12f0*/  ISETP.NE.AND P1, PT, R22, RZ, PT ;  /* 0x000000ff1600720c */ /* 0x000fd60003f25270 */
[----:B------:R-:W-:Y:S05]  /*1300*/  @!P2 BRA `(.L_x_11) ;  /* 0x0000000000b4a947 */ /* 0x000fea0003800000 */
[----:B------:R-:W-:Y:S02]  /*1310*/  IMAD.IADD R16, R4, 0x1, R3 ;  /* 0x0000000104107824 */ /* 0x000fe400078e0203 */
[----:B------:R-:W-:-:S03]  /*1320*/  IMAD R17, R10, 0x4, R5 ;  /* 0x000000040a117824 */ /* 0x000fc600078e0205 */
[----:B------:R-:W-:Y:S01]  /*1330*/  LEA R16, R16, UR4, 0x2 ;  /* 0x0000000410107c11 */ /* 0x000fe2000f8e10ff */
[----:B------:R-:W-:Y:S01]  /*1340*/  VIADD R15, R17, 0x4 ;  /* 0x00000004110f7836 */ /* 0x000fe20000000000 */
        /* <DEDUP_REMOVED lines=14> */
[----:B------:R-:W-:-:S06]  /*1430*/  IMAD R18, R13, 0x4, R12 ;  /* 0x000000040d127824 */ /* 0x000fcc00078e020c */
[----:B------:R-:W-:Y:S02]  /*1440*/  @!P3 IMAD.MOV R15, RZ, RZ, R17 ;  /* 0x000000ffff0fb224 */ /* 0x000fe400078e0211 */
[C---:B------:R-:W-:Y:S02]  /*1450*/  IMAD R17, R13.reuse, 0x4, R5 ;  /* 0x000000040d117824 */ /* 0x040fe400078e0205 */
[----:B------:R-:W-:Y:S02]  /*1460*/  @P3 IMAD.MOV R19, RZ, RZ, R16 ;  /* 0x000000ffff133224 */ /* 0x000fe400078e0210 */
[----:B------:R-:W-:Y:S01]  /*1470*/  VIADD R13, R13, 0x2 ;  /* 0x000000020d0d7836 */ /* 0x000fe20000000000 */
[----:B------:R-:W-:Y:S04]  /*1480*/  STS [R17+0x2000], R26 ;  /* 0x0020001a11007388 */ /* 0x000fe80000000800 */
[----:B------:R-:W-:Y:S04]  /*1490*/  STS [R18+0x3000], R21 ;  /* 0x0030001512007388 */ /* 0x000fe80000000800 */
[----:B------:R-:W-:Y:S04]  /*14a0*/  LDS R16, [R15] ;  /* 0x000000000f107984 */ /* 0x000fe80000000800 */
[----:B------:R-:W0:Y:S04]  /*14b0*/  LDS R25, [R19] ;  /* 0x0000000013197984 */ /* 0x000e280000000800 */
[----:B------:R1:W-:Y:S04]  /*14c0*/  LDS R20, [R15+0x1000] ;  /* 0x001000000f147984 */ /* 0x0003e80000000800 */
[----:B------:R-:W2:Y:S01]  /*14d0*/  LDS R27, [R19+0x1000] ;  /* 0x00100000131b7984 */ /* 0x000ea20000000800 */
[----:B-1----:R-:W-:-:S02]  /*14e0*/  VIADD R15, R10, 0x1 ;  /* 0x000000010a0f7836 */ /* 0x002fc40000000000 */
[----:B------:R-:W-:-:S04]  /*14f0*/  @!P3 IMAD.MOV R15, RZ, RZ, R10 ;  /* 0x000000ffff0fb224 */ /* 0x000fc800078e020a */
[----:B------:R-:W-:Y:S01]  /*1500*/  VIADD R10, R15, 0x1 ;  /* 0x000000010f0a7836 */ /* 0x000fe20000000000 */
[----:B0-----:R-:W-:Y:S02]  /*1510*/  FSETP.NEU.AND P4, PT, |R16|, |R25|, PT ;  /* 0x400000191000720b */ /* 0x001fe40003f8d200 */
[----:B------:R-:W-:Y:S02]  /*1520*/  FSETP.GT.AND P2, PT, |R25|, |R16|, PT ;  /* 0x400000101900720b */ /* 0x000fe40003f44200 */
[----:B--2---:R-:W-:-:S04]  /*1530*/  ISETP.GE.AND P5, PT, R27, R20, PT ;  /* 0x000000141b00720c */ /* 0x004fc80003fa6270 */
[----:B------:R-:W-:-:S05]  /*1540*/  SEL R28, RZ, 0xffffffff, P5 ;  /* 0xffffffffff1c7807 */ /* 0x000fca0002800000 */
[----:B------:R-:W-:-:S04]  /*1550*/  @P4 SEL R28, RZ, 0xffffffff, !P2 ;  /* 0xffffffffff1c4807 */ /* 0x000fc80005000000 */
[----:B------:R-:W-:-:S04]  /*1560*/  LOP3.LUT R28, R28, 0x1, RZ, 0xc0, !PT ;  /* 0x000000011c1c7812 */ /* 0x000fc800078ec0ff */
[C---:B------:R-:W-:Y:S02]  /*1570*/  ISETP.NE.U32.AND P2, PT, R28.reuse, 0x1, PT ;  /* 0x000000011c00780c */ /* 0x040fe40003f45070 */
[----:B------:R-:W-:Y:S02]  /*1580*/  IADD3 R3, PT, PT, R28, R3, R14 ;  /* 0x000000031c037210 */ /* 0x000fe40007ffe00e */
[----:B------:R-:W-:Y:S02]  /*1590*/  FSEL R16, R25, R16, !P2 ;  /* 0x0000001019107208 */ /* 0x000fe40005000000 */
[----:B------:R-:W-:-:S03]  /*15a0*/  SEL R27, R27, R20, !P2 ;  /* 0x000000141b1b7207 */ /* 0x000fc60005000000 */
[----:B------:R0:W-:Y:S04]  /*15b0*/  STS [R17+0x2004], R16 ;  /* 0x0020041011007388 */ /* 0x0001e80000000800 */
[----:B------:R0:W-:Y:S01]  /*15c0*/  STS [R18+0x3004], R27 ;  /* 0x0030041b12007388 */ /* 0x0001e20000000800 */
[----:B------:R-:W-:-:S07]  /*15d0*/  @!P2 IMAD.MOV R10, RZ, RZ, R15 ;  /* 0x000000ffff0aa224 */ /* 0x000fce00078e020f */
.L_x_11:
[----:B------:R-:W-:Y:S05]  /*15e0*/  @!P1 BRA `(.L_x_10) ;  /* 0x0000000000509947 */ /* 0x000fea0003800000 */
[----:B------:R-:W-:Y:S02]  /*15f0*/  IMAD.IADD R3, R4, 0x1, R3 ;  /* 0x0000000104037824 */ /* 0x000fe400078e0203 */
[--C-:B------:R-:W-:Y:S02]  /*1600*/  IMAD R10, R10, 0x4, R5.reuse ;  /* 0x000000040a0a7824 */ /* 0x100fe400078e0205 */
[----:B0-----:R-:W-:Y:S01]  /*1610*/  IMAD R18, R13, 0x4, R5 ;  /* 0x000000040d127824 */ /* 0x001fe200078e0205 */
[----:B------:R-:W-:Y:S02]  /*1620*/  LEA R4, R3, UR4, 0x2 ;  /* 0x0000000403047c11 */ /* 0x000fe4000f8e10ff */
[----:B------:R-:W-:Y:S04]  /*1630*/  LDS R3, [R10] ;  /* 0x000000000a037984 */ /* 0x000fe80000000800 */
[----:B------:R-:W0:Y:S04]  /*1640*/  LDS R14, [R4] ;  /* 0x00000000040e7984 */ /* 0x000e280000000800 */
[----:B------:R-:W-:Y:S04]  /*1650*/  LDS R15, [R10+0x1000] ;  /* 0x001000000a0f7984 */ /* 0x000fe80000000800 */
[----:B------:R1:W2:Y:S02]  /*1660*/  LDS R16, [R4+0x1000] ;  /* 0x0010000004107984 */ /* 0x0002a40000000800 */
[----:B-1----:R-:W-:Y:S01]  /*1670*/  IMAD R4, R13, 0x4, R12 ;  /* 0x000000040d047824 */ /* 0x002fe200078e020c */
[----:B0-----:R-:W-:-:S02]  /*1680*/  FSETP.NEU.AND P2, PT, |R3|, |R14|, PT ;  /* 0x4000000e0300720b */ /* 0x001fc40003f4d200 */
[----:B------:R-:W-:Y:S02]  /*1690*/  FSETP.GT.AND P1, PT, |R14|, |R3|, PT ;  /* 0x400000030e00720b */ /* 0x000fe40003f24200 */
[----:B--2---:R-:W-:-:S04]  /*16a0*/  ISETP.GE.AND P3, PT, R16, R15, PT ;  /* 0x0000000f1000720c */ /* 0x004fc80003f66270 */
[----:B------:R-:W-:-:S05]  /*16b0*/  SEL R17, RZ, 0xffffffff, P3 ;  /* 0xffffffffff117807 */ /* 0x000fca0001800000 */
[----:B------:R-:W-:-:S04]  /*16c0*/  @P2 SEL R17, RZ, 0xffffffff, !P1 ;  /* 0xffffffffff112807 */ /* 0x000fc80004800000 */
[----:B------:R-:W-:-:S04]  /*16d0*/  LOP3.LUT R17, R17, 0x1, RZ, 0xc0, !PT ;  /* 0x0000000111117812 */ /* 0x000fc800078ec0ff */
[----:B------:R-:W-:-:S04]  /*16e0*/  ISETP.NE.U32.AND P1, PT, R17, 0x1, PT ;  /* 0x000000011100780c */ /* 0x000fc80003f25070 */
[----:B------:R-:W-:Y:S02]  /*16f0*/  FSEL R3, R14, R3, !P1 ;  /* 0x000000030e037208 */ /* 0x000fe40004800000 */
[----:B------:R-:W-:-:S03]  /*1700*/  SEL R15, R16, R15, !P1 ;  /* 0x0000000f100f7207 */ /* 0x000fc60004800000 */
[----:B------:R1:W-:Y:S04]  /*1710*/  STS [R18+0x2000], R3 ;  /* 0x0020000312007388 */ /* 0x0003e80000000800 */
[----:B------:R1:W-:Y:S02]  /*1720*/  STS [R4+0x3000], R15 ;  /* 0x0030000f04007388 */ /* 0x0003e40000000800 */
.L_x_10:
[----:B------:R-:W-:Y:S01]  /*1730*/  ISETP.GE.U32.AND P1, PT, R11, 0x8, PT ;  /* 0x000000080b00780c */ /* 0x000fe20003f26070 */
[----:B-1----:R-:W-:-:S12]  /*1740*/  IMAD.MOV.U32 R3, RZ, RZ, RZ ;  /* 0x000000ffff037224 */ /* 0x002fd800078e00ff */
[----:B------:R-:W-:Y:S05]  /*1750*/  @!P1 BRA `(.L_x_12) ;  /* 0x00000000009c9947 */ /* 0x000fea0003800000 */
[----:B------:R-:W-:-:S07]  /*1760*/  IMAD.MOV.U32 R4, RZ, RZ, RZ ;  /* 0x000000ffff047224 */ /* 0x000fce00078e00ff */
.L_x_13:
[C---:B-1----:R-:W-:Y:S02]  /*1770*/  IMAD R3, R4.reuse, 0x4, R5 ;  /* 0x0000000404037824 */ /* 0x042fe400078e0205 */
[C---:B------:R-:W-:Y:S02]  /*1780*/  IMAD R10, R4.reuse, 0x4, R12 ;  /* 0x00000004040a7824 */ /* 0x040fe400078e020c */
[----:B------:R-:W-:Y:S01]  /*1790*/  VIADD R4, R4, 0x8 ;  /* 0x0000000804047836 */ /* 0x000fe20000000000 */
[----:B------:R-:W1:Y:S04]  /*17a0*/  LDS R14, [R3+0x2000] ;  /* 0x00200000030e7984 */ /* 0x000e680000000800 */
[----:B0-----:R-:W0:Y:S01]  /*17b0*/  LDS R18, [R3+0x2004] ;  /* 0x0020040003127984 */ /* 0x001e220000000800 */
[----:B------:R-:W-:-:S03]  /*17c0*/  ISETP.NE.AND P1, PT, R4, R7, PT ;  /* 0x000000070400720c */ /* 0x000fc60003f25270 */
[----:B------:R-:W-:Y:S04]  /*17d0*/  LDS R26, [R3+0x2008] ;  /* 0x00200800031a7984 */ /* 0x000fe80000000800 */
[----:B------:R-:W-:Y:S04]  /*17e0*/  LDS R13, [R3+0x200c] ;  /* 0x00200c00030d7984 */ /* 0x000fe80000000800 */
[----:B-1----:R-:W-:Y:S04]  /*17f0*/  STS [R3], R14 ;  /* 0x0000000e03007388 */ /* 0x002fe80000000800 */
[----:B------:R-:W1:Y:S04]  /*1800*/  LDS R16, [R10+0x3000] ;  /* 0x003000000a107984 */ /* 0x000e680000000800 */
[----:B0-----:R-:W-:Y:S04]  /*1810*/  STS [R3+0x4], R18 ;  /* 0x0000041203007388 */ /* 0x001fe80000000800 */
[----:B-1----:R-:W-:Y:S04]  /*1820*/  STS [R3+0x1000], R16 ;  /* 0x0010001003007388 */ /* 0x002fe80000000800 */
[----:B------:R-:W0:Y:S04]  /*1830*/  LDS R20, [R10+0x3004] ;  /* 0x003004000a147984 */ /* 0x000e280000000800 */
[----:B------:R-:W-:Y:S04]  /*1840*/  STS [R3+0x8], R26 ;  /* 0x0000081a03007388 */ /* 0x000fe80000000800 */
[----:B------:R-:W-:Y:S04]  /*1850*/  LDS R16, [R3+0x2010] ;  /* 0x0020100003107984 */ /* 0x000fe80000000800 */
[----:B0-----:R-:W-:Y:S04]  /*1860*/  STS [R3+0x1004], R20 ;  /* 0x0010041403007388 */ /* 0x001fe80000000800 */
        /* <DEDUP_REMOVED lines=14> */
[----:B0-----:R-:W-:Y:S04]  /*1950*/  STS [R3+0x1014], R26 ;  /* 0x0010141a03007388 */ /* 0x001fe80000000800 */
[----:B------:R-:W0:Y:S04]  /*1960*/  LDS R13, [R10+0x3018] ;  /* 0x003018000a0d7984 */ /* 0x000e280000000800 */
[----:B------:R-:W-:Y:S04]  /*1970*/  STS [R3+0x1c], R14 ;  /* 0x00001c0e03007388 */ /* 0x000fe80000000800 */
[----:B0-----:R-:W-:Y:S04]  /*1980*/  STS [R3+0x1018], R13 ;  /* 0x0010180d03007388 */ /* 0x001fe80000000800 */
[----:B------:R-:W0:Y:S04]  /*1990*/  LDS R16, [R10+0x301c] ;  /* 0x00301c000a107984 */ /* 0x000e280000000800 */
[----:B0-----:R1:W-:Y:S01]  /*19a0*/  STS [R3+0x101c], R16 ;  /* 0x00101c1003007388 */ /* 0x0013e20000000800 */
[----:B------:R-:W-:Y:S05]  /*19b0*/  @P1 BRA `(.L_x_13) ;  /* 0xfffffffc006c1947 */ /* 0x000fea000383ffff */
[----:B-1----:R-:W-:-:S07]  /*19c0*/  IMAD.MOV.U32 R3, RZ, RZ, R7 ;  /* 0x000000ffff037224 */ /* 0x002fce00078e0007 */
.L_x_12:
[----:B------:R-:W-:-:S13]  /*19d0*/  ISETP.NE.AND P1, PT, R23, RZ, PT ;  /* 0x000000ff1700720c */ /* 0x000fda0003f25270 */
[----:B------:R-:W-:Y:S05]  /*19e0*/  @!P1 BRA `(.L_x_7) ;  /* 0x0000000000ac9947 */ /* 0x000fea0003800000 */
[----:B------:R-:W-:-:S05]  /*19f0*/  VIADD R4, R23, 0xffffffff ;  /* 0xffffffff17047836 */ /* 0x000fca0000000000 */
[----:B------:R-:W-:-:S13]  /*1a00*/  ISETP.GE.U32.AND P1, PT, R4, 0x3, PT ;  /* 0x000000030400780c */ /* 0x000fda0003f26070 */
[----:B------:R-:W-:Y:S05]  /*1a10*/  @!P1 BRA `(.L_x_14) ;  /* 0x00000000004c9947 */ /* 0x000fea0003800000 */
[C---:B------:R-:W-:Y:S02]  /*1a20*/  IMAD R19, R3.reuse, 0x4, R5 ;  /* 0x0000000403137824 */ /* 0x040fe400078e0205 */
[C---:B0-----:R-:W-:Y:S02]  /*1a30*/  IMAD R18, R3.reuse, 0x4, R12 ;  /* 0x0000000403127824 */ /* 0x041fe400078e020c */
[----:B------:R-:W-:Y:S01]  /*1a40*/  VIADD R3, R3, 0x4 ;  /* 0x0000000403037836 */ /* 0x000fe20000000000 */
[----:B------:R-:W0:Y:S04]  /*1a50*/  LDS R4, [R19+0x2000] ;  /* 0x0020000013047984 */ /* 0x000e280000000800 */
[----:B------:R-:W1:Y:S04]  /*1a60*/  LDS R13, [R19+0x2004] ;  /* 0x00200400130d7984 */ /* 0x000e680000000800 */
[----:B------:R-:W-:Y:S04]  /*1a70*/  LDS R15, [R19+0x2008] ;  /* 0x00200800130f7984 */ /* 0x000fe80000000800 */
[----:B------:R-:W-:Y:S04]  /*1a80*/  LDS R17, [R19+0x200c] ;  /* 0x00200c0013117984 */ /* 0x000fe80000000800 */
[----:B0-----:R-:W-:Y:S04]  /*1a90*/  STS [R19], R4 ;  /* 0x0000000413007388 */ /* 0x001fe80000000800 */
[----:B------:R-:W0:Y:S04]  /*1aa0*/  LDS R10, [R18+0x3000] ;  /* 0x00300000120a7984 */ /* 0x000e280000000800 */
[----:B-1----:R-:W-:Y:S04]  /*1ab0*/  STS [R19+0x4], R13 ;  /* 0x0000040d13007388 */ /* 0x002fe80000000800 */
        /* <DEDUP_REMOVED lines=8> */
[----:B0-----:R1:W-:Y:S02]  /*1b40*/  STS [R19+0x100c], R4 ;  /* 0x00100c0413007388 */ /* 0x0013e40000000800 */
.L_x_14:
[----:B------:R-:W-:Y:S05]  /*1b50*/  @!P0 BRA `(.L_x_7) ;  /* 0x0000000000508947 */ /* 0x000fea0003800000 */
[----:B------:R-:W-:Y:S02]  /*1b60*/  ISETP.NE.AND P0, PT, R24, 0x1, PT ;  /* 0x000000011800780c */ /* 0x000fe40003f05270 */
[----:B------:R-:W-:-:S11]  /*1b70*/  ISETP.NE.AND P1, PT, R22, RZ, PT ;  /* 0x000000ff1600720c */ /* 0x000fd60003f25270 */
[----:B------:R-:W-:Y:S05]  /*1b80*/  @!P0 BRA `(.L_x_15) ;  /* 0x00000000002c8947 */ /* 0x000fea0003800000 */
[C---:B------:R-:W-:Y:S02]  /*1b90*/  IMAD R15, R3.reuse, 0x4, R5 ;  /* 0x00000004030f7824 */ /* 0x040fe400078e0205 */
[C---:B0-----:R-:W-:Y:S02]  /*1ba0*/  IMAD R16, R3.reuse, 0x4, R12 ;  /* 0x0000000403107824 */ /* 0x041fe400078e020c */
[----:B------:R-:W-:Y:S01]  /*1bb0*/  VIADD R3, R3, 0x2 ;  /* 0x0000000203037836 */ /* 0x000fe20000000000 */
[----:B-1----:R-:W0:Y:S04]  /*1bc0*/  LDS R4, [R15+0x2000] ;  /* 0x002000000f047984 */ /* 0x002e280000000800 */
[----:B------:R-:W1:Y:S04]  /*1bd0*/  LDS R13, [R15+0x2004] ;  /* 0x002004000f0d7984 */ /* 0x000e680000000800 */
[----:B0-----:R-:W-:Y:S04]  /*1be0*/  STS [R15], R4 ;  /* 0x000000040f007388 */ /* 0x001fe80000000800 */
[----:B------:R-:W0:Y:S04]  /*1bf0*/  LDS R10, [R16+0x3000] ;  /* 0x00300000100a7984 */ /* 0x000e280000000800 */
[----:B-1----:R-:W-:Y:S04]  /*1c00*/  STS [R15+0x4], R13 ;  /* 0x0000040d0f007388 */ /* 0x002fe80000000800 */
[----:B0-----:R-:W-:Y:S04]  /*1c10*/  STS [R15+0x1000], R10 ;  /* 0x0010000a0f007388 */ /* 0x001fe80000000800 */
[----:B------:R-:W0:Y:S04]  /*1c20*/  LDS R14, [R16+0x3004] ;  /* 0x00300400100e7984 */ /* 0x000e280000000800 */
[----:B0-----:R2:W-:Y:S02]  /*1c30*/  STS [R15+0x1004], R14 ;  /* 0x0010040e0f007388 */ /* 0x0015e40000000800 */
.L_x_15:
[C---:B------:R-:W-:Y:S02]  /*1c40*/  @P1 IMAD R10, R3.reuse, 0x4, R5 ;  /* 0x00000004030a1824 */ /* 0x040fe400078e0205 */
[----:B------:R-:W-:-:S03]  /*1c50*/  @P1 IMAD R3, R3, 0x4, R12 ;  /* 0x0000000403031824 */ /* 0x000fc600078e020c */
[----:B-1----:R-:W1:Y:S04]  /*1c60*/  @P1 LDS R4, [R10+0x2000] ;  /* 0x002000000a041984 */ /* 0x002e680000000800 */
[----:B-1----:R-:W-:Y:S04]  /*1c70*/  @P1 STS [R10], R4 ;  /* 0x000000040a001388 */ /* 0x002fe80000000800 */
[----:B------:R-:W1:Y:S04]  /*1c80*/  @P1 LDS R3, [R3+0x3000] ;  /* 0x0030000003031984 */ /* 0x000e680000000800 */
[----:B-1----:R3:W-:Y:S02]  /*1c90*/  @P1 STS [R10+0x1000], R3 ;  /* 0x001000030a001388 */ /* 0x0027e40000000800 */
.L_x_7:
[----:B------:R-:W-:Y:S05]  /*1ca0*/  BSYNC.RECONVERGENT B0 ;  /* 0x0000000000007941 */ /* 0x000fea0003800200 */
.L_x_6:
[----:B---3--:R-:W-:Y:S01]  /*1cb0*/  LOP3.LUT R3, R0, 0x1, RZ, 0xc0, !PT ;  /* 0x0000000100037812 */ /* 0x008fe200078ec0ff */
[----:B------:R-:W-:Y:S01]  /*1cc0*/  BAR.SYNC.DEFER_BLOCKING 0x0 ;  /* 0x0000000000007b1d */ /* 0x000fe20000010000 */
[----:B-1----:R-:W-:Y:S02]  /*1cd0*/  SHF.R.U32.HI R4, RZ, 0x1, R0 ;  /* 0x00000001ff047819 */ /* 0x002fe40000011600 */
[----:B------:R-:W-:-:S03]  /*1ce0*/  ISETP.NE.U32.AND P0, PT, R3, 0x1, PT ;  /* 0x000000010300780c */ /* 0x000fc60003f05070 */
[----:B------:R-:W-:Y:S01]  /*1cf0*/  VIADD R3, R4, 0x1 ;  /* 0x0000000104037836 */ /* 0x000fe20000000000 */
[----:B------:R-:W-:-:S13]  /*1d00*/  ISETP.NE.AND P0, PT, R0, 0x1, !P0 ;  /* 0x000000010000780c */ /* 0x000fda0004705270 */
[----:B------:R-:W-:-:S05]  /*1d10*/  @!P0 IMAD.MOV R3, RZ, RZ, R4 ;  /* 0x000000ffff038224 */ /* 0x000fca00078e0204 */
[----:B------:R-:W-:-:S13]  /*1d20*/  ISETP.NE.AND P0, PT, R3, RZ, PT ;  /* 0x000000ff0300720c */ /* 0x000fda0003f05270 */
[----:B------:R-:W-:Y:S05]  /*1d30*/  @P0 BRA `(.L_x_16) ;  /* 0xffffffec00800947 */ /* 0x000fea000383ffff */
.L_x_5:
[----:B------:R-:W-:-:S13]  /*1d40*/  ISETP.GE.AND P0, PT, R2, R11, PT ;  /* 0x0000000b0200720c */ /* 0x000fda0003f06270 */
[----:B------:R-:W-:Y:S05]  /*1d50*/  @P0 EXIT ;  /* 0x000000000000094d */ /* 0x000fea0003800000 */
[----:B------:R-:W1:Y:S01]  /*1d60*/  S2R R0, SR_TID.X ;  /* 0x0000000000007919 */ /* 0x000e620000002100 */
[----:B------:R-:W3:Y:S01]  /*1d70*/  S2UR UR5, SR_CgaCtaId ;  /* 0x00000000000579c3 */ /* 0x000ee20000008800 */
[----:B------:R-:W-:Y:S01]  /*1d80*/  UMOV UR4, 0x400 ;  /* 0x0000040000047882 */ /* 0x000fe20000000000 */
[----:B------:R-:W-:-:S06]  /*1d90*/  IMAD R11, R11, UR7, R2 ;  /* 0x000000070b0b7c24 */ /* 0x000fcc000f8e0202 */
[----:B------:R-:W4:Y:S08]  /*1da0*/  LDC.64 R4, c[0x0][0x388] ;  /* 0x0000e200ff047b82 */ /* 0x000f300000000a00 */
[----:B------:R-:W5:Y:S01]  /*1db0*/  LDC.64 R6, c[0x0][0x390] ;  /* 0x0000e400ff067b82 */ /* 0x000f620000000a00 */
[----:B---3--:R-:W-:-:S06]  /*1dc0*/  ULEA UR4, UR5, UR4, 0x18 ;  /* 0x0000000405047291 */ /* 0x008fcc000f8ec0ff */
[----:B-1----:R-:W-:Y:S01]  /*1dd0*/  LEA R0, R0, UR4, 0x2 ;  /* 0x0000000400007c11 */ /* 0x002fe2000f8e10ff */
[----:B----4-:R-:W-:-:S04]  /*1de0*/  IMAD.WIDE.U32 R2, R11, 0x4, R4 ;  /* 0x000000040b027825 */ /* 0x010fc800078e0004 */
[----:B------:R-:W1:Y:S04]  /*1df0*/  LDS R9, [R0] ;  /* 0x0000000000097984 */ /* 0x000e680000000800 */
[----:B------:R-:W3:Y:S01]  /*1e00*/  LDS R13, [R0+0x1000] ;  /* 0x00100000000d7984 */ /* 0x000ee20000000800 */
[----:B-----5:R-:W-:-:S03]  /*1e10*/  IMAD.WIDE.U32 R4, R11, 0x4, R6 ;  /* 0x000000040b047825 */ /* 0x020fc600078e0006 */
[----:B-1----:R-:W-:Y:S04]  /*1e20*/  STG.E desc[UR8][R2.64], R9 ;  /* 0x0000000902007986 */ /* 0x002fe8000c101908 */
[----:B---3--:R-:W-:Y:S01]  /*1e30*/  STG.E desc[UR8][R4.64], R13 ;  /* 0x0000000d04007986 */ /* 0x008fe2000c101908 */
[----:B------:R-:W-:Y:S05]  /*1e40*/  EXIT ;  /* 0x000000000000794d */ /* 0x000fea0003800000 */
.L_x_17:
[----:B------:R-:W-:-:S00]  /*1e50*/  BRA `(.L_x_17) ;  /* 0xfffffffc00fc7947 */ /* 0x000fc0000383ffff */
[----:B------:R-:W-:-:S00]  /*1e60*/  NOP ;  /* 0x0000000000007918 */ /* 0x000fc00000000000 */
        /* <DEDUP_REMOVED lines=9> */
.L_x_18:


//--------------------- .nv.shared._Z9max_abs_kIfEvPT_S1_Piiii --------------------------
	.section	.nv.shared._Z9max_abs_kIfEvPT_S1_Piiii,"aw",@nobits
	.sectionflags	@""
	.align	16
	.zero		1024


//--------------------- .nv.shared.reserved.0     --------------------------
	.section	.nv.shared.reserved.0,"aw",@nobits
	.weak		__nv_reservedSMEM_offset_0_alias
	.size		__nv_reservedSMEM_offset_0_alias, 0, 64
	.other		__nv_reservedSMEM_offset_0_alias,@"STO_CUDA_RESERVED_SHARED STV_DEFAULT"
__nv_reservedSMEM_offset_0_alias:
	.zero		0
	.zero		64


//--------------------- .nv.constant0._Z9max_abs_kIfEvPT_S1_Piiii --------------------------
	.section	.nv.constant0._Z9max_abs_kIfEvPT_S1_Piiii,"a",@progbits
	.sectionflags	@""
	.align	4
.nv.constant0._Z9max_abs_kIfEvPT_S1_Piiii:
	.zero		932


//--------------------- SYMBOLS --------------------------

	.type		.nv.reservedSmem.offset0,@object
	.size		.nv.reservedSmem.offset0,0x4
	.type		.nv.reservedSmem.cap,@object
	.size		.nv.reservedSmem.cap,0x4
